def gluon_wgmma(
    a_ptr,
    b_ptr,
    c_ptr,
    M,
    N,
    K,
    stride_am,
    stride_bk,
    stride_cm,
    BLOCK_M: gl.constexpr,
    BLOCK_N: gl.constexpr,
    BLOCK_K: gl.constexpr,
    DTYPE: gl.constexpr,
    A_LAYOUT: gl.constexpr,
    B_LAYOUT: gl.constexpr,
    C_LAYOUT: gl.constexpr,
    B_SHAPE: gl.constexpr,
    TRANS_B: gl.constexpr,
    NUM_BUFFERS: gl.constexpr,
    NUM_WARPS: gl.constexpr,
):
    a_desc = tma.make_tensor_descriptor(
        a_ptr, [M, K], [stride_am, 1], [BLOCK_M, BLOCK_K], A_LAYOUT
    )
    b_desc = tma.make_tensor_descriptor(
        b_ptr,
        [N, K] if TRANS_B else [K, N],
        [stride_bk, 1],
        B_SHAPE,
        B_LAYOUT,
    )
    c_desc = tma.make_tensor_descriptor(
        c_ptr, [M, N], [stride_cm, 1], [BLOCK_M, BLOCK_N], C_LAYOUT
    )

    a_bufs = gl.allocate_shared_memory(
        DTYPE, [NUM_BUFFERS, BLOCK_M, BLOCK_K], A_LAYOUT
    )
    b_bufs = gl.allocate_shared_memory(DTYPE, [NUM_BUFFERS] + B_SHAPE, B_LAYOUT)

    pid_m = gl.program_id(0)
    pid_n = gl.program_id(1)
    off_m = pid_m * BLOCK_M
    off_n = pid_n * BLOCK_N

    mma_layout: gl.constexpr = pick_wgmma_layout(DTYPE, BLOCK_M, BLOCK_N, NUM_WARPS)
    acc = warpgroup_mma_init(
        gl.zeros((BLOCK_M, BLOCK_N), dtype=gl.float32, layout=mma_layout)
    )

    bars = gl.allocate_shared_memory(
        gl.int64, [NUM_BUFFERS, 1], mbarrier.MBarrierLayout()
    )
    for i in gl.static_range(NUM_BUFFERS):
        mbarrier.init(bars.index(i), count=1)
    idx = 0
    phase = 0

    for k in range(0, K, BLOCK_K):
        a = a_bufs.index(idx)
        b = b_bufs.index(idx)
        bar = bars.index(idx)
        mbarrier.expect(bar, a_desc.block_type.nbytes + b_desc.block_type.nbytes)
        tma.async_copy_global_to_shared(a_desc, [off_m, k], bar, a)
        tma.async_copy_global_to_shared(
            b_desc, [off_n, k] if TRANS_B else [k, off_n], bar, b
        )
        mbarrier.wait(bar, phase=phase)

        if TRANS_B:
            b = b.permute((1, 0))
        acc = warpgroup_mma_wait(num_outstanding=0, deps=(acc,))
        acc = warpgroup_mma(a, b, acc, is_async=True)

        idx += 1
        if idx == NUM_BUFFERS:
            idx = 0
            phase ^= 1

    acc = warpgroup_mma_wait(num_outstanding=0, deps=(acc,))
    for i in gl.static_range(NUM_BUFFERS):
        mbarrier.invalidate(bars.index(i))

    c_smem = gl.allocate_shared_memory(DTYPE, [BLOCK_M, BLOCK_N], C_LAYOUT)
    c_smem.store(acc.to(DTYPE))
    fence_async_shared()
    tma.async_copy_shared_to_global(c_desc, [off_m, off_n], c_smem)
    tma.store_wait(pendings=0)

# config = {"BLOCK_K": 128, "BLOCK_M": 128, "BLOCK_N": 64, "arch": "sm_90", "dtype": "fp16", "num_buffers": 2, "num_warps": 4, "trans_b": 1}
# arch = sm_90


// ===== COMPILED SASS (sm_90a) =====

	.target	sm_90a

	.elftype	@"ET_EXEC"


//--------------------- .note.nv.tkinfo           --------------------------
	.section	.note.nv.tkinfo,"",@"SHT_NOTE"
	.sectionflags	@"SHF_NOTE_NV_TKINFO"
	.tkinfo
        /*0018*/ 	.word	0x00000002
        /*0030*/ 	.string	""
        /*0030*/ 	.string	"ptxas"
        /*0030*/ 	.string	"Cuda compilation tools, release 13.0, V13.0.88"
        /*0030*/ 	.string	"Build cuda_13.0.r13.0/compiler.36424714_0"
        /*0030*/ 	.string	"-v  -suppress-debug-info  -lineinfo  -arch sm_90a "



//--------------------- .note.nv.cuinfo           --------------------------
	.section	.note.nv.cuinfo,"",@"SHT_NOTE"
	.sectionflags	@"SHF_NOTE_NV_CUINFO"
        /*0018*/ 	.short	0x0002
        /*001a*/ 	.short	0x005a
        /*001c*/ 	.short	0x0082
	.zero		2


//--------------------- .nv.info                  --------------------------
	.section	.nv.info,"",@"SHT_CUDA_INFO"
	.align	4


	//----- nvinfo : EIATTR_REGCOUNT
	.align		4
        /*0000*/ 	.byte	0x04, 0x2f
        /*0002*/ 	.short	(.L_1 - .L_0)
	.align		4
.L_0:
        /*0004*/ 	.word	index@(gluon_wgmma)
        /*0008*/ 	.word	0x0000005a


	//----- nvinfo : EIATTR_FRAME_SIZE
	.align		4
.L_1:
        /*000c*/ 	.byte	0x04, 0x11
        /*000e*/ 	.short	(.L_3 - .L_2)
	.align		4
.L_2:
        /*0010*/ 	.word	index@(gluon_wgmma)
        /*0014*/ 	.word	0x00000000


	//----- nvinfo : EIATTR_MIN_STACK_SIZE
	.align		4
.L_3:
        /*0018*/ 	.byte	0x04, 0x12
        /*001a*/ 	.short	(.L_5 - .L_4)
	.align		4
.L_4:
        /*001c*/ 	.word	index@(gluon_wgmma)
        /*0020*/ 	.word	0x00000000
.L_5:


//--------------------- .nv.compat                --------------------------
	.section	.nv.compat,"",@"SHT_CUDA_COMPAT_INFO"
	.align	4
        /*0000*/ 	.byte	0x02, 0x09, 0x01, 0x00, 0x02, 0x02, 0x04, 0x00, 0x02, 0x05, 0x05, 0x00, 0x03, 0x07, 0x01, 0x01
        /*0010*/ 	.byte	0x02, 0x03, 0x03, 0x00, 0x02, 0x06, 0x01, 0x00, 0x04, 0x0b, 0x08, 0x00, 0x00, 0x00, 0x00, 0x00
        /*0020*/ 	.byte	0x00, 0x00, 0x00, 0x00


//--------------------- .nv.info.gluon_wgmma      --------------------------
	.section	.nv.info.gluon_wgmma,"",@"SHT_CUDA_INFO"
	.sectionflags	@""
	.align	4


	//----- nvinfo : EIATTR_CUDA_API_VERSION
	.align		4
        /*0000*/ 	.byte	0x04, 0x37
        /*0002*/ 	.short	(.L_7 - .L_6)
.L_6:
        /*0004*/ 	.word	0x00000082


	//----- nvinfo : EIATTR_KPARAM_INFO
	.align		4
.L_7:
        /*0008*/ 	.byte	0x04, 0x17
        /*000a*/ 	.short	(.L_9 - .L_8)
.L_8:
        /*000c*/ 	.word	0x00000000
        /*0010*/ 	.short	0x000a
        /*0012*/ 	.short	0x0048
        /*0014*/ 	.byte	0x00, 0xf4, 0x21, 0x00


	//----- nvinfo : EIATTR_KPARAM_INFO
	.align		4
.L_9:
        /*0018*/ 	.byte	0x04, 0x17
        /*001a*/ 	.short	(.L_11 - .L_10)
.L_10:
        /*001c*/ 	.word	0x00000000
        /*0020*/ 	.short	0x0009
        /*0022*/ 	.short	0x0040
        /*0024*/ 	.byte	0x00, 0xf4, 0x21, 0x00


	//----- nvinfo : EIATTR_KPARAM_INFO
	.align		4
.L_11:
        /*0028*/ 	.byte	0x04, 0x17
        /*002a*/ 	.short	(.L_13 - .L_12)
.L_12:
        /*002c*/ 	.word	0x00000000
        /*0030*/ 	.short	0x0008
        /*0032*/ 	.short	0x0038
        /*0034*/ 	.byte	0x00, 0xf0, 0x21, 0x00


	//----- nvinfo : EIATTR_KPARAM_INFO
	.align		4
.L_13:
        /*0038*/ 	.byte	0x04, 0x17
        /*003a*/ 	.short	(.L_15 - .L_14)
.L_14:
        /*003c*/ 	.word	0x00000000
        /*0040*/ 	.short	0x0007
        /*0042*/ 	.short	0x0030
        /*0044*/ 	.byte	0x00, 0xf0, 0x21, 0x00


	//----- nvinfo : EIATTR_KPARAM_INFO
	.align		4
.L_15:
        /*0048*/ 	.byte	0x04, 0x17
        /*004a*/ 	.short	(.L_17 - .L_16)
.L_16:
        /*004c*/ 	.word	0x00000000
        /*0050*/ 	.short	0x0006
        /*0052*/ 	.short	0x0028
        /*0054*/ 	.byte	0x00, 0xf0, 0x21, 0x00


	//----- nvinfo : EIATTR_KPARAM_INFO
	.align		4
.L_17:
        /*0058*/ 	.byte	0x04, 0x17
        /*005a*/ 	.short	(.L_19 - .L_18)
.L_18:
        /*005c*/ 	.word	0x00000000
        /*0060*/ 	.short	0x0005
        /*0062*/ 	.short	0x0020
        /*0064*/ 	.byte	0x00, 0xf0, 0x11, 0x00


	//----- nvinfo : EIATTR_KPARAM_INFO
	.align		4
.L_19:
        /*0068*/ 	.byte	0x04, 0x17
        /*006a*/ 	.short	(.L_21 - .L_20)
.L_20:
        /*006c*/ 	.word	0x00000000
        /*0070*/ 	.short	0x0004
        /*0072*/ 	.short	0x001c
        /*0074*/ 	.byte	0x00, 0xf0, 0x11, 0x00


	//----- nvinfo : EIATTR_KPARAM_INFO
	.align		4
.L_21:
        /*0078*/ 	.byte	0x04, 0x17
        /*007a*/ 	.short	(.L_23 - .L_22)
.L_22:
        /*007c*/ 	.word	0x00000000
        /*0080*/ 	.short	0x0003
        /*0082*/ 	.short	0x0018
        /*0084*/ 	.byte	0x00, 0xf0, 0x11, 0x00


	//----- nvinfo : EIATTR_KPARAM_INFO
	.align		4
.L_23:
        /*0088*/ 	.byte	0x04, 0x17
        /*008a*/ 	.short	(.L_25 - .L_24)
.L_24:
        /*008c*/ 	.word	0x00000000
        /*0090*/ 	.short	0x0002
        /*0092*/ 	.short	0x0010
        /*0094*/ 	.byte	0x00, 0xf4, 0x21, 0x00


	//----- nvinfo : EIATTR_KPARAM_INFO
	.align		4
.L_25:
        /*0098*/ 	.byte	0x04, 0x17
        /*009a*/ 	.short	(.L_27 - .L_26)
.L_26:
        /*009c*/ 	.word	0x00000000
        /*00a0*/ 	.short	0x0001
        /*00a2*/ 	.short	0x0008
        /*00a4*/ 	.byte	0x00, 0xf4, 0x21, 0x00


	//----- nvinfo : EIATTR_KPARAM_INFO
	.align		4
.L_27:
        /*00a8*/ 	.byte	0x04, 0x17
        /*00aa*/ 	.short	(.L_29 - .L_28)
.L_28:
        /*00ac*/ 	.word	0x00000000
        /*00b0*/ 	.short	0x0000
        /*00b2*/ 	.short	0x0000
        /*00b4*/ 	.byte	0x00, 0xf4, 0x21, 0x00


	//----- nvinfo : EIATTR_SPARSE_MMA_MASK
	.align		4
.L_29:
        /*00b8*/ 	.byte	0x03, 0x50
        /*00ba*/ 	.short	0x0000


	//----- nvinfo : EIATTR_MAXREG_COUNT
	.align		4
        /*00bc*/ 	.byte	0x03, 0x1b
        /*00be*/ 	.short	0x00ff


	//----- nvinfo : EIATTR_NUM_BARRIERS
	.align		4
        /*00c0*/ 	.byte	0x02, 0x4c
        /*00c2*/ 	.byte	0x01
	.zero		1


	//----- nvinfo : EIATTR_MERCURY_ISA_VERSION
	.align		4
        /*00c4*/ 	.byte	0x03, 0x5f
        /*00c6*/ 	.short	0x0101


	//----- nvinfo : EIATTR_INT_WARP_WIDE_INSTR_OFFSETS
	.align		4
        /*00c8*/ 	.byte	0x04, 0x31
        /*00ca*/ 	.short	(.L_31 - .L_30)


	//   ....[0]....
.L_30:
        /*00cc*/ 	.word	0x00001450


	//   ....[1]....
        /*00d0*/ 	.word	0x00001470


	//   ....[2]....
        /*00d4*/ 	.word	0x00001520


	//   ....[3]....
        /*00d8*/ 	.word	0x000018e0


	//   ....[4]....
        /*00dc*/ 	.word	0x000018f0


	//   ....[5]....
        /*00e0*/ 	.word	0x000019a0


	//   ....[6]....
        /*00e4*/ 	.word	0x000019b0


	//   ....[7]....
        /*00e8*/ 	.word	0x00002000


	//   ....[8]....
        /*00ec*/ 	.word	0x00002020


	//----- nvinfo : EIATTR_COOP_GROUP_MASK_REGIDS
	.align		4
.L_31:
        /*00f0*/ 	.byte	0x04, 0x29
        /*00f2*/ 	.short	(.L_33 - .L_32)


	//   ....[0]....
.L_32:
        /*00f4*/ 	.word	0xffffffff


	//   ....[1]....
        /*00f8*/ 	.word	0xffffffff


	//   ....[2]....
        /*00fc*/ 	.word	0xffffffff


	//----- nvinfo : EIATTR_COOP_GROUP_INSTR_OFFSETS
	.align		4
.L_33:
        /*0100*/ 	.byte	0x04, 0x28
        /*0102*/ 	.short	(.L_35 - .L_34)


	//   ....[0]....
.L_34:
        /*0104*/ 	.word	0x00000160


	//   ....[1]....
        /*0108*/ 	.word	0x00000700


	//   ....[2]....
        /*010c*/ 	.word	0x00000cf0


	//----- nvinfo : EIATTR_MBARRIER_INSTR_OFFSETS
	.align		4
.L_35:
        /*0110*/ 	.byte	0x04, 0x39
        /*0112*/ 	.short	(.L_37 - .L_36)


	//   ....[0]....
.L_36:
        /*0114*/ 	.word	0x00001590
        /*0118*/ 	.word	0x000000ff
        /*011c*/ 	.word	0x00018000
        /*0120*/ 	.short	0x0100
        /*0122*/ 	.byte	0x24
	.zero		1


	//   ....[1]....
        /*0124*/ 	.word	0x000015c0
        /*0128*/ 	.word	0x000000ff
        /*012c*/ 	.word	0x00018008
        /*0130*/ 	.short	0x0100
        /*0132*/ 	.byte	0x24
	.zero		1


	//   ....[2]....
        /*0134*/ 	.word	0x00001a50
        /*0138*/ 	.word	0x000000ff
        /*013c*/ 	.word	0x00018000
        /*0140*/ 	.short	0x010a
        /*0142*/ 	.byte	0x16
	.zero		1


	//   ....[3]....
        /*0144*/ 	.word	0x00001f60
        /*0148*/ 	.word	0x000000ff
        /*014c*/ 	.word	0x00018000
        /*0150*/ 	.short	0x0108
        /*0152*/ 	.byte	0x24
	.zero		1


	//   ....[4]....
        /*0154*/ 	.word	0x000020c0
        /*0158*/ 	.word	0x000000ff
        /*015c*/ 	.word	0x00018008
        /*0160*/ 	.short	0x0108
        /*0162*/ 	.byte	0x24
	.zero		1


	//   ....[5]....
        /*0164*/ 	.word	0x000022f0
        /*0168*/ 	.word	0x000000ff
        /*016c*/ 	.word	0x00018000
        /*0170*/ 	.short	0x010a
        /*0172*/ 	.byte	0x16
	.zero		1


	//----- nvinfo : EIATTR_NUM_MBARRIERS
	.align		4
.L_37:
        /*0174*/ 	.byte	0x03, 0x38
        /*0176*/ 	.short	0x0002


	//----- nvinfo : EIATTR_EXIT_INSTR_OFFSETS
	.align		4
        /*0178*/ 	.byte	0x04, 0x1c
        /*017a*/ 	.short	(.L_39 - .L_38)


	//   ....[0]....
.L_38:
        /*017c*/ 	.word	0x000022e0


	//----- nvinfo : EIATTR_REQNTID
	.align		4
.L_39:
        /*0180*/ 	.byte	0x04, 0x10
        /*0182*/ 	.short	(.L_41 - .L_40)
.L_40:
        /*0184*/ 	.word	0x00000080
        /*0188*/ 	.word	0x00000001
        /*018c*/ 	.word	0x00000001


	//----- nvinfo : EIATTR_CRS_STACK_SIZE
	.align		4
.L_41:
        /*0190*/ 	.byte	0x04, 0x1e
        /*0192*/ 	.short	(.L_43 - .L_42)
.L_42:
        /*0194*/ 	.word	0x00000000


	//----- nvinfo : EIATTR_CBANK_PARAM_SIZE
	.align		4
.L_43:
        /*0198*/ 	.byte	0x03, 0x19
        /*019a*/ 	.short	0x0050


	//----- nvinfo : EIATTR_PARAM_CBANK
	.align		4
        /*019c*/ 	.byte	0x04, 0x0a
        /*019e*/ 	.short	(.L_45 - .L_44)
	.align		4
.L_44:
        /*01a0*/ 	.word	index@(.nv.constant0.gluon_wgmma)
        /*01a4*/ 	.short	0x0210
        /*01a6*/ 	.short	0x0050


	//----- nvinfo : EIATTR_SW_WAR
	.align		4
.L_45:
        /*01a8*/ 	.byte	0x04, 0x36
        /*01aa*/ 	.short	(.L_47 - .L_46)
.L_46:
        /*01ac*/ 	.word	0x00000008
.L_47:


//--------------------- .nv.callgraph             --------------------------
	.section	.nv.callgraph,"",@"SHT_CUDA_CALLGRAPH"
	.align	4
	.sectionentsize	8
	.align		4
        /*0000*/ 	.word	0x00000000
	.align		4
        /*0004*/ 	.word	0xffffffff
	.align		4
        /*0008*/ 	.word	0x00000000
	.align		4
        /*000c*/ 	.word	0xfffffffe
	.align		4
        /*0010*/ 	.word	0x00000000
	.align		4
        /*0014*/ 	.word	0xfffffffd
	.align		4
        /*0018*/ 	.word	0x00000000
	.align		4
        /*001c*/ 	.word	0xfffffffc


//--------------------- .text.gluon_wgmma         --------------------------
	.section	.text.gluon_wgmma,"ax",@progbits
	.align	128
        .global         gluon_wgmma
        .type           gluon_wgmma,@function
        .size           gluon_wgmma,(.L_x_52 - gluon_wgmma)
        .other          gluon_wgmma,@"STO_CUDA_ENTRY STV_DEFAULT"
gluon_wgmma:
.text.gluon_wgmma:
[----:B------:R-:W-:Y:S01]  /*0000*/  LDC R1, c[0x0][0x28] ;  /* 0x00000a00ff017b82 */ /* 0x000fe20000000800 */
[----:B------:R-:W1:Y:S07]  /*0010*/  S2R R0, SR_TID.X ;  /* 0x0000000000007919 */ /* 0x000e6e0000002100 */
[----:B------:R-:W2:Y:S01]  /*0020*/  S2UR UR4, SR_CgaCtaId ;  /* 0x00000000000479c3 */ /* 0x000ea20000008800 */
[----:B------:R-:W-:Y:S01]  /*0030*/  UMOV UR36, 0x400 ;  /* 0x0000040000247882 */ /* 0x000fe20000000000 */
[----:B------:R-:W-:Y:S01]  /*0040*/  ULDC UR6, c[0x0][0xc] ;  /* 0x0000030000067ab9 */ /* 0x000fe20000000800 */
[----:B------:R-:W-:Y:S01]  /*0050*/  ULDC.64 UR38, c[0x0][0x250] ;  /* 0x0000940000267ab9 */ /* 0x000fe20000000a00 */
[----:B------:R-:W-:Y:S01]  /*0060*/  UMOV UR55, URZ ;  /* 0x0000003f00377c82 */ /* 0x000fe20008000000 */
[----:B------:R-:W-:Y:S03]  /*0070*/  BSSY B0, `(.L_x_0) ;  /* 0x000001e000007945 */ /* 0x000fe60003800000 */
[----:B------:R-:W3:Y:S08]  /*0080*/  LDC R3, c[0x0][0x228] ;  /* 0x00008a00ff037b82 */ /* 0x000ef00000000800 */
[----:B------:R-:W4:Y:S08]  /*0090*/  LDC R9, c[0x0][0x230] ;  /* 0x00008c00ff097b82 */ /* 0x000f300000000800 */
[----:B------:R-:W-:Y:S01]  /*00a0*/  S2UR UR53, SR_CTAID.Y ;  /* 0x00000000003579c3 */ /* 0x000fe20000002600 */
[----:B--2---:R-:W-:-:S03]  /*00b0*/  ULEA UR36, UR4, UR36, 0x18 ;  /* 0x0000002404247291 */ /* 0x004fc6000f8ec03f */
[----:B------:R-:W-:Y:S01]  /*00c0*/  ULDC UR4, c[0x0][0x10] ;  /* 0x0000040000047ab9 */ /* 0x000fe20000000800 */
[----:B-1----:R-:W-:-:S03]  /*00d0*/  LOP3.LUT R2, R0, 0x7f, RZ, 0xc0, !PT ;  /* 0x0000007f00027812 */ /* 0x002fc600078ec0ff */
[----:B------:R-:W1:Y:S01]  /*00e0*/  S2UR UR5, SR_CTAID.Z ;  /* 0x00000000000579c3 */ /* 0x000e620000002700 */
[----:B---3--:R-:W-:Y:S01]  /*00f0*/  VIADD R3, R3, 0xffffffff ;  /* 0xffffffff03037836 */ /* 0x008fe20000000000 */
[C---:B------:R-:W-:Y:S02]  /*0100*/  ISETP.GE.U32.AND P0, PT, R2.reuse, 0x20, PT ;  /* 0x000000200200780c */ /* 0x040fe40003f06070 */
[C---:B------:R-:W-:Y:S02]  /*0110*/  ISETP.NE.U32.AND P2, PT, R2.reuse, RZ, PT ;  /* 0x000000ff0200720c */ /* 0x040fe40003f45070 */
[----:B------:R-:W-:Y:S02]  /*0120*/  LEA R12, R2, UR36, 0x2 ;  /* 0x00000024020c7c11 */ /* 0x000fe4000f8e10ff */
[----:B------:R-:W2:Y:S01]  /*0130*/  S2UR UR54, SR_CTAID.X ;  /* 0x00000000003679c3 */ /* 0x000ea20000002500 */
[----:B----4-:R-:W-:-:S06]  /*0140*/  VIADD R8, R9, 0xffffffff ;  /* 0xffffffff09087836 */ /* 0x010fcc0000000000 */
[----:B------:R3:W-:Y:S01]  /*0150*/  @!P0 STS [R12], RZ ;  /* 0x000000ff0c008388 */ /* 0x0007e20000000800 */
[----:B------:R-:W-:-:S03]  /*0160*/  NOP ;  /* 0x0000000000007918 */ /* 0x000fc60000000000 */
[----:B------:R3:W-:Y:S01]  /*0170*/  @!P2 STS [UR36+0x24], R3 ;  /* 0x00002403ff00a988 */ /* 0x0007e20008000824 */
[----:B-1----:R-:W-:-:S03]  /*0180*/  UIMAD UR4, UR5, UR4, UR53 ;  /* 0x00000004050472a4 */ /* 0x002fc6000f8e0235 */
[----:B------:R3:W-:Y:S01]  /*0190*/  @!P2 STS [UR36+0x20], R8 ;  /* 0x00002008ff00a988 */ /* 0x0007e20008000824 */
[----:B--2---:R-:W-:-:S04]  /*01a0*/  UIMAD UR4, UR4, UR6, UR54 ;  /* 0x00000006040472a4 */ /* 0x004fc8000f8e0236 */
[----:B------:R-:W-:-:S04]  /*01b0*/  UIMAD UR8, UR4, 0x180, URZ ;  /* 0x00000180040878a4 */ /* 0x000fc8000f8e023f */
[----:B------:R-:W-:-:S04]  /*01c0*/  UIADD3 UR4, UP0, UR8, UR38, URZ ;  /* 0x0000002608047290 */ /* 0x000fc8000ff1e03f */
[----:B------:R-:W-:Y:S01]  /*01d0*/  ULEA.HI.X.SX32 UR5, UR8, UR39, 0x1, UP0 ;  /* 0x0000002708057291 */ /* 0x000fe200080f0e3f */
[----:B---3--:R-:W-:Y:S11]  /*01e0*/  @P2 BRA `(.L_x_1) ;  /* 0x0000000000182947 */ /* 0x008ff60003800000 */
[----:B------:R-:W1:Y:S01]  /*01f0*/  LDS R4, [UR36+0x8] ;  /* 0x00000824ff047984 */ /* 0x000e620008000800 */
[----:B------:R-:W2:Y:S01]  /*0200*/  LDC.64 R6, c[0x0][0x210] ;  /* 0x00008400ff067b82 */ /* 0x000ea20000000a00 */
[----:B------:R-:W-:Y:S02]  /*0210*/  IMAD.MOV.U32 R5, RZ, RZ, 0x70 ;  /* 0x00000070ff057424 */ /* 0x000fe400078e00ff */
[----:B--2---:R2:W-:Y:S03]  /*0220*/  STS.64 [UR36], R6 ;  /* 0x00000006ff007988 */ /* 0x0045e60008000a24 */
[----:B-1----:R-:W-:-:S05]  /*0230*/  LOP3.LUT R4, R4, 0x10, R5, 0xd8, !PT ;  /* 0x0000001004047812 */ /* 0x002fca00078ed805 */
[----:B------:R2:W-:Y:S02]  /*0240*/  STS [UR36+0x8], R4 ;  /* 0x00000804ff007988 */ /* 0x0005e40008000824 */
.L_x_1:
[----:B------:R-:W-:Y:S05]  /*0250*/  BSYNC B0 ;  /* 0x0000000000007941 */ /* 0x000fea0003800000 */
.L_x_0:
[----:B------:R-:W-:Y:S04]  /*0260*/  BSSY B0, `(.L_x_2) ;  /* 0x000000a000007945 */ /* 0x000fe80003800000 */
[----:B------:R-:W-:Y:S05]  /*0270*/  @P2 BRA `(.L_x_3) ;  /* 0x0000000000202947 */ /* 0x000fea0003800000 */
[----:B--2---:R-:W1:Y:S01]  /*0280*/  LDS R4, [UR36+0x34] ;  /* 0x00003424ff047984 */ /* 0x004e620008000800 */
[----:B------:R-:W-:Y:S02]  /*0290*/  IMAD.MOV.U32 R5, RZ, RZ, 0x3f000000 ;  /* 0x3f000000ff057424 */ /* 0x000fe400078e00ff */
[----:B------:R-:W-:Y:S01]  /*02a0*/  @!P2 IMAD.MOV.U32 R6, RZ, RZ, 0x7f ;  /* 0x0000007fff06a424 */ /* 0x000fe200078e00ff */
[----:B------:R-:W2:Y:S02]  /*02b0*/  @!P2 LDS R7, [UR36+0x38] ;  /* 0x00003824ff07a984 */ /* 0x000ea40008000800 */
[----:B-1----:R-:W-:Y:S02]  /*02c0*/  LOP3.LUT R4, R4, 0xff000000, R5, 0xb8, !PT ;  /* 0xff00000004047812 */ /* 0x002fe400078eb805 */
[----:B--2---:R-:W-:-:S03]  /*02d0*/  @!P2 LOP3.LUT R5, R7, 0xff, R6, 0xb8, !PT ;  /* 0x000000ff0705a812 */ /* 0x004fc600078eb806 */
[----:B------:R1:W-:Y:S04]  /*02e0*/  STS [UR36+0x34], R4 ;  /* 0x00003404ff007988 */ /* 0x0003e80008000824 */
[----:B------:R1:W-:Y:S02]  /*02f0*/  @!P2 STS [UR36+0x38], R5 ;  /* 0x00003805ff00a988 */ /* 0x0003e40008000824 */
.L_x_3:
[----:B------:R-:W-:Y:S05]  /*0300*/  BSYNC B0 ;  /* 0x0000000000007941 */ /* 0x000fea0003800000 */
.L_x_2:
[----:B------:R-:W-:Y:S04]  /*0310*/  BSSY B0, `(.L_x_4) ;  /* 0x000000e000007945 */ /* 0x000fe80003800000 */
[----:B------:R-:W-:Y:S05]  /*0320*/  @P2 BRA `(.L_x_5) ;  /* 0x0000000000302947 */ /* 0x000fea0003800000 */
[----:B-1----:R-:W1:Y:S01]  /*0330*/  LDS R5, [UR36+0x34] ;  /* 0x00003424ff057984 */ /* 0x002e620008000800 */
[----:B--2---:R-:W2:Y:S03]  /*0340*/  LDC.64 R6, c[0x0][0x238] ;  /* 0x00008e00ff067b82 */ /* 0x004ea60000000a00 */
[----:B------:R-:W3:Y:S01]  /*0350*/  LDS R4, [UR36+0x1c] ;  /* 0x00001c24ff047984 */ /* 0x000ee20008000800 */
[C---:B--2---:R-:W-:Y:S01]  /*0360*/  SHF.L.U64.HI R7, R6.reuse, 0x1, R7 ;  /* 0x0000000106077819 */ /* 0x044fe20000010207 */
[----:B------:R-:W-:-:S03]  /*0370*/  IMAD.SHL.U32 R6, R6, 0x2, RZ ;  /* 0x0000000206067824 */ /* 0x000fc600078e00ff */
[--C-:B------:R-:W-:Y:S02]  /*0380*/  SHF.R.U32.HI R11, RZ, 0x4, R7.reuse ;  /* 0x00000004ff0b7819 */ /* 0x100fe40000011607 */
[----:B------:R-:W-:-:S05]  /*0390*/  SHF.R.U64 R6, R6, 0x4, R7 ;  /* 0x0000000406067819 */ /* 0x000fca0000001207 */
[----:B------:R4:W-:Y:S01]  /*03a0*/  STS [UR36+0xc], R6 ;  /* 0x00000c06ff007988 */ /* 0x0009e20008000824 */
[----:B-1----:R-:W-:Y:S02]  /*03b0*/  LOP3.LUT R5, R5, 0x7, RZ, 0xb8, !PT ;  /* 0x0000000705057812 */ /* 0x002fe400078eb8ff */
[----:B---3--:R-:W-:-:S03]  /*03c0*/  LOP3.LUT R4, R4, 0xf, R11, 0xb8, !PT ;  /* 0x0000000f04047812 */ /* 0x008fc600078eb80b */
[----:B------:R4:W-:Y:S04]  /*03d0*/  STS [UR36+0x34], R5 ;  /* 0x00003405ff007988 */ /* 0x0009e80008000824 */
[----:B------:R4:W-:Y:S02]  /*03e0*/  STS [UR36+0x1c], R4 ;  /* 0x00001c04ff007988 */ /* 0x0009e40008000824 */
.L_x_5:
[----:B------:R-:W-:Y:S05]  /*03f0*/  BSYNC B0 ;  /* 0x0000000000007941 */ /* 0x000fea0003800000 */
.L_x_4:
[----:B------:R-:W-:Y:S04]  /*0400*/  BSSY B1, `(.L_x_6) ;  /* 0x000001a000017945 */ /* 0x000fe80003800000 */
[----:B------:R-:W-:Y:S04]  /*0410*/  BSSY B0, `(.L_x_7) ;  /* 0x0000015000007945 */ /* 0x000fe80003800000 */
[----:B------:R-:W-:Y:S05]  /*0420*/  @P2 BRA `(.L_x_8) ;  /* 0x0000000000202947 */ /* 0x000fea0003800000 */
[----:B-12-4-:R-:W1:Y:S02]  /*0430*/  LDS R4, [UR36+0x34] ;  /* 0x00003424ff047984 */ /* 0x016e640008000800 */
[----:B-1----:R-:W-:-:S05]  /*0440*/  LOP3.LUT R4, R4, 0x38, RZ, 0xb8, !PT ;  /* 0x0000003804047812 */ /* 0x002fca00078eb8ff */
[----:B------:R1:W-:Y:S01]  /*0450*/  STS [UR36+0x34], R4 ;  /* 0x00003404ff007988 */ /* 0x0003e20008000824 */
[----:B------:R-:W-:Y:S05]  /*0460*/  @P2 BRA `(.L_x_9) ;  /* 0x0000000000202947 */ /* 0x000fea0003800000 */
[----:B-1----:R-:W1:Y:S01]  /*0470*/  LDS R4, [UR36+0x8] ;  /* 0x00000824ff047984 */ /* 0x002e620008000800 */
[----:B------:R-:W-:-:S05]  /*0480*/  IMAD.MOV.U32 R5, RZ, RZ, 0x780 ;  /* 0x00000780ff057424 */ /* 0x000fca00078e00ff */
[----:B-1----:R-:W-:-:S05]  /*0490*/  LOP3.LUT R4, R4, 0x300, R5, 0xd8, !PT ;  /* 0x0000030004047812 */ /* 0x002fca00078ed805 */
[----:B------:R3:W-:Y:S02]  /*04a0*/  STS [UR36+0x8], R4 ;  /* 0x00000804ff007988 */ /* 0x0007e40008000824 */
.L_x_8:
[----:B------:R-:W-:Y:S05]  /*04b0*/  @P2 BRA `(.L_x_10) ;  /* 0x0000000000282947 */ /* 0x000fea0003800000 */
[----:B-1234-:R-:W1:Y:S02]  /*04c0*/  LDS R4, [UR36+0x8] ;  /* 0x00000824ff047984 */ /* 0x01ee640008000800 */
[----:B-1----:R-:W-:-:S05]  /*04d0*/  LOP3.LUT R4, R4, 0x1800, RZ, 0xb8, !PT ;  /* 0x0000180004047812 */ /* 0x002fca00078eb8ff */
[----:B------:R2:W-:Y:S02]  /*04e0*/  STS [UR36+0x8], R4 ;  /* 0x00000804ff007988 */ /* 0x0005e40008000824 */
.L_x_9:
[----:B------:R-:W-:Y:S05]  /*04f0*/  @P2 BREAK B0 ;  /* 0x0000000000002942 */ /* 0x000fea0003800000 */
[----:B------:R-:W-:Y:S05]  /*0500*/  @P2 BRA `(.L_x_11) ;  /* 0x0000000000242947 */ /* 0x000fea0003800000 */
[----:B------:R-:W3:Y:S01]  /*0510*/  LDS R5, [UR36+0x8] ;  /* 0x00000824ff057984 */ /* 0x000ee20008000800 */
[----:B-12---:R-:W-:-:S05]  /*0520*/  IMAD.MOV.U32 R4, RZ, RZ, 0x6000 ;  /* 0x00006000ff047424 */ /* 0x006fca00078e00ff */
[----:B---3--:R-:W-:-:S04]  /*0530*/  LOP3.LUT R4, R5, 0x6000, R4, 0xd8, !PT ;  /* 0x0000600005047812 */ /* 0x008fc800078ed804 */
[----:B------:R-:W-:-:S05]  /*0540*/  LOP3.LUT R4, R4, 0x400000, RZ, 0xb8, !PT ;  /* 0x0040000004047812 */ /* 0x000fca00078eb8ff */
[----:B------:R5:W-:Y:S02]  /*0550*/  STS [UR36+0x8], R4 ;  /* 0x00000804ff007988 */ /* 0x000be40008000824 */
.L_x_10:
[----:B------:R-:W-:Y:S05]  /*0560*/  BSYNC B0 ;  /* 0x0000000000007941 */ /* 0x000fea0003800000 */
.L_x_7:
[----:B-12345:R-:W1:Y:S02]  /*0570*/  @!P2 LDS R4, [UR36+0x8] ;  /* 0x00000824ff04a984 */ /* 0x03ee640008000800 */
[----:B-1----:R-:W-:-:S05]  /*0580*/  @!P2 LOP3.LUT R4, R4, 0x8000, RZ, 0xb8, !PT ;  /* 0x000080000404a812 */ /* 0x002fca00078eb8ff */
[----:B------:R3:W-:Y:S02]  /*0590*/  @!P2 STS [UR36+0x8], R4 ;  /* 0x00000804ff00a988 */ /* 0x0007e40008000824 */
.L_x_11:
[----:B------:R-:W-:Y:S05]  /*05a0*/  BSYNC B1 ;  /* 0x0000000000017941 */ /* 0x000fea0003800000 */
.L_x_6:
[----:B------:R-:W-:Y:S05]  /*05b0*/  WARPSYNC.ALL ;  /* 0x0000000000007948 */ /* 0x000fea0003800000 */
[----:B------:R-:W-:Y:S05]  /*05c0*/  @P0 BRA `(.L_x_12) ;  /* 0x0000000000280947 */ /* 0x000fea0003800000 */
[----:B-123--:R-:W1:Y:S01]  /*05d0*/  S2R R4, SR_LANEID ;  /* 0x0000000000047919 */ /* 0x00ee620000000000 */
[----:B------:R-:W-:Y:S05]  /*05e0*/  WARPSYNC.ALL ;  /* 0x0000000000007948 */ /* 0x000fea0003800000 */
[----:B-1----:R-:W-:-:S05]  /*05f0*/  IMAD.SHL.U32 R6, R4, 0x4, RZ ;  /* 0x0000000404067824 */ /* 0x002fca00078e00ff */
[----:B------:R-:W1:Y:S01]  /*0600*/  LDS R7, [R6+UR36] ;  /* 0x0000002406077984 */ /* 0x000e620008000800 */
[----:B------:R-:W-:-:S05]  /*0610*/  IADD3 R4, P1, R6, UR4, RZ ;  /* 0x0000000406047c10 */ /* 0x000fca000ff3e0ff */
[----:B------:R-:W-:-:S05]  /*0620*/  IMAD.X R5, RZ, RZ, UR5, P1 ;  /* 0x00000005ff057e24 */ /* 0x000fca00088e06ff */
[----:B-1----:R4:W5:Y:S01]  /*0630*/  ATOMG.E.EXCH.STRONG.GPU PT, RZ, [R4], R7 ;  /* 0x0000000704ff73a8 */ /* 0x00296200041ee100 */
[----:B------:R-:W-:-:S04]  /*0640*/  DEPBAR {5,4,3,2,1,0} ;  /* 0x0000003f0000791a */ /* 0x000fc80000000000 */
[----:B------:R4:W-:Y:S01]  /*0650*/  UTMACCTL.IV [UR4] ;  /* 0x00000000040079b9 */ /* 0x0009e20008000000 */
[----:B------:R-:W-:Y:S01]  /*0660*/  NOP ;  /* 0x0000000000007918 */ /* 0x000fe20000000000 */
.L_x_12:
[----:B------:R-:W-:Y:S05]  /*0670*/  @P0 BRA `(.L_x_13) ;  /* 0x00000000000c0947 */ /* 0x000fea0003800000 */
[----:B------:R0:W-:Y:S01]  /*0680*/  UTMACMDFLUSH ;  /* 0x00000000000079b7 */ /* 0x0001e20000000000 */
[----:B------:R-:W-:Y:S05]  /*0690*/  @P0 BRA `(.L_x_13) ;  /* 0x0000000000040947 */ /* 0x000fea0003800000 */
[----:B------:R-:W-:-:S04]  /*06a0*/  DEPBAR.LE SB0, 0x0 ;  /* 0x000080000000791a */ /* 0x000fc80000000000 */
.L_x_13:
[----:B------:R-:W-:Y:S05]  /*06b0*/  WARPSYNC.ALL ;  /* 0x0000000000007948 */ /* 0x000fea0003800000 */
[----:B-----5:R-:W-:Y:S06]  /*06c0*/  BAR.SYNC.DEFER_BLOCKING 0x0 ;  /* 0x0000000000007b1d */ /* 0x020fec0000010000 */
[----:B------:R-:W-:Y:S02]  /*06d0*/  BSSY B1, `(.L_x_14) ;  /* 0x000000b000017945 */ /* 0x000fe40003800000 */
[----:B------:R-:W-:Y:S06]  /*06e0*/  BAR.SYNC.DEFER_BLOCKING 0x0 ;  /* 0x0000000000007b1d */ /* 0x000fec0000010000 */
[----:B------:R5:W-:Y:S01]  /*06f0*/  @!P0 STS [R12], RZ ;  /* 0x000000ff0c008388 */ /* 0x000be20000000800 */
[----:B------:R-:W-:Y:S01]  /*0700*/  NOP ;  /* 0x0000000000007918 */ /* 0x000fe20000000000 */
[----:B------:R-:W-:Y:S05]  /*0710*/  @P2 BRA `(.L_x_15) ;  /* 0x0000000000182947 */ /* 0x000fea0003800000 */
[----:B-1234-:R-:W1:Y:S01]  /*0720*/  LDS R4, [UR36+0x8] ;  /* 0x00000824ff047984 */ /* 0x01ee620008000800 */
[----:B------:R-:W2:Y:S01]  /*0730*/  LDC.64 R6, c[0x0][0x218] ;  /* 0x00008600ff067b82 */ /* 0x000ea20000000a00 */
[----:B------:R-:W-:Y:S02]  /*0740*/  IMAD.MOV.U32 R5, RZ, RZ, 0x70 ;  /* 0x00000070ff057424 */ /* 0x000fe400078e00ff */
[----:B--2---:R2:W-:Y:S03]  /*0750*/  STS.64 [UR36], R6 ;  /* 0x00000006ff007988 */ /* 0x0045e60008000a24 */
[----:B-1----:R-:W-:-:S05]  /*0760*/  LOP3.LUT R4, R4, 0x10, R5, 0xd8, !PT ;  /* 0x0000001004047812 */ /* 0x002fca00078ed805 */
[----:B------:R2:W-:Y:S02]  /*0770*/  STS [UR36+0x8], R4 ;  /* 0x00000804ff007988 */ /* 0x0005e40008000824 */
.L_x_15:
[----:B----4-:R-:W-:Y:S05]  /*0780*/  BSYNC B1 ;  /* 0x0000000000017941 */ /* 0x010fea0003800000 */
.L_x_14:
[----:B------:R-:W-:Y:S04]  /*0790*/  BSSY B2, `(.L_x_16) ;  /* 0x000000f000027945 */ /* 0x000fe80003800000 */
[----:B------:R-:W-:Y:S04]  /*07a0*/  BSSY B1, `(.L_x_17) ;  /* 0x000000c000017945 */ /* 0x000fe80003800000 */
[----:B------:R-:W-:Y:S05]  /*07b0*/  @P2 BRA `(.L_x_18) ;  /* 0x0000000000282947 */ /* 0x000fea0003800000 */
[----:B-123--:R-:W1:Y:S01]  /*07c0*/  LDS R4, [UR36+0x34] ;  /* 0x00003424ff047984 */ /* 0x00ee620008000800 */
[----:B------:R-:W-:Y:S01]  /*07d0*/  IMAD.MOV.U32 R5, RZ, RZ, 0x3f000000 ;  /* 0x3f000000ff057424 */ /* 0x000fe200078e00ff */
[----:B------:R-:W-:Y:S05]  /*07e0*/  @P2 BREAK B1 ;  /* 0x0000000000012942 */ /* 0x000fea0003800000 */
[----:B-1----:R-:W-:-:S05]  /*07f0*/  LOP3.LUT R4, R4, 0xff000000, R5, 0xb8, !PT ;  /* 0xff00000004047812 */ /* 0x002fca00078eb805 */
[----:B------:R1:W-:Y:S01]  /*0800*/  STS [UR36+0x34], R4 ;  /* 0x00003404ff007988 */ /* 0x0003e20008000824 */
[----:B------:R-:W-:Y:S05]  /*0810*/  @P2 BRA `(.L_x_19) ;  /* 0x0000000000182947 */ /* 0x000fea0003800000 */
[----:B------:R-:W2:Y:S01]  /*0820*/  LDS R5, [UR36+0x38] ;  /* 0x00003824ff057984 */ /* 0x000ea20008000800 */
[----:B-1----:R-:W-:-:S05]  /*0830*/  IMAD.MOV.U32 R4, RZ, RZ, 0x3f ;  /* 0x0000003fff047424 */ /* 0x002fca00078e00ff */
[----:B--2---:R-:W-:-:S05]  /*0840*/  LOP3.LUT R4, R5, 0xff, R4, 0xb8, !PT ;  /* 0x000000ff05047812 */ /* 0x004fca00078eb804 */
[----:B------:R4:W-:Y:S02]  /*0850*/  STS [UR36+0x38], R4 ;  /* 0x00003804ff007988 */ /* 0x0009e40008000824 */
.L_x_18:
[----:B------:R-:W-:Y:S05]  /*0860*/  BSYNC B1 ;  /* 0x0000000000017941 */ /* 0x000fea0003800000 */
.L_x_17:
[----:B------:R1:W-:Y:S02]  /*0870*/  @!P2 STS [UR36+0x20], R8 ;  /* 0x00002008ff00a988 */ /* 0x0003e40008000824 */
.L_x_19:
[----:B------:R-:W-:Y:S05]  /*0880*/  BSYNC B2 ;  /* 0x0000000000027941 */ /* 0x000fea0003800000 */
.L_x_16:
[----:B------:R-:W-:Y:S05]  /*0890*/  WARPSYNC.ALL ;  /* 0x0000000000007948 */ /* 0x000fea0003800000 */
[----:B--2---:R-:W2:Y:S01]  /*08a0*/  LDC R6, c[0x0][0x22c] ;  /* 0x00008b00ff067b82 */ /* 0x004ea20000000800 */
[----:B------:R-:W-:Y:S01]  /*08b0*/  BSSY B2, `(.L_x_20) ;  /* 0x0000010000027945 */ /* 0x000fe20003800000 */
[----:B--2---:R-:W-:-:S05]  /*08c0*/  VIADD R6, R6, 0xffffffff ;  /* 0xffffffff06067836 */ /* 0x004fca0000000000 */
[----:B------:R2:W-:Y:S01]  /*08d0*/  @!P2 STS [UR36+0x24], R6 ;  /* 0x00002406ff00a988 */ /* 0x0005e20008000824 */
[----:B------:R-:W-:Y:S05]  /*08e0*/  @P2 BRA `(.L_x_21) ;  /* 0x0000000000302947 */ /* 0x000fea0003800000 */
[----:B------:R-:W2:Y:S01]  /*08f0*/  LDS R5, [UR36+0x34] ;  /* 0x00003424ff057984 */ /* 0x000ea20008000800 */
[----:B------:R-:W2:Y:S03]  /*0900*/  LDC.64 R10, c[0x0][0x240] ;  /* 0x00009000ff0a7b82 */ /* 0x000ea60000000a00 */
[----:B-1-34-:R-:W1:Y:S01]  /*0910*/  LDS R4, [UR36+0x1c] ;  /* 0x00001c24ff047984 */ /* 0x01ae620008000800 */
[C---:B--2---:R-:W-:Y:S01]  /*0920*/  SHF.L.U64.HI R8, R10.reuse, 0x1, R11 ;  /* 0x000000010a087819 */ /* 0x044fe2000001020b */
[----:B------:R-:W-:-:S03]  /*0930*/  IMAD.SHL.U32 R7, R10, 0x2, RZ ;  /* 0x000000020a077824 */ /* 0x000fc600078e00ff */
[--C-:B------:R-:W-:Y:S02]  /*0940*/  SHF.R.U32.HI R11, RZ, 0x4, R8.reuse ;  /* 0x00000004ff0b7819 */ /* 0x100fe40000011608 */
[----:B------:R-:W-:-:S05]  /*0950*/  SHF.R.U64 R7, R7, 0x4, R8 ;  /* 0x0000000407077819 */ /* 0x000fca0000001208 */
[----:B------:R2:W-:Y:S01]  /*0960*/  STS [UR36+0xc], R7 ;  /* 0x00000c07ff007988 */ /* 0x0005e20008000824 */
[----:B------:R-:W-:Y:S02]  /*0970*/  LOP3.LUT R5, R5, 0x7, RZ, 0xb8, !PT ;  /* 0x0000000705057812 */ /* 0x000fe400078eb8ff */
[----:B-1----:R-:W-:-:S03]  /*0980*/  LOP3.LUT R4, R4, 0xf, R11, 0xb8, !PT ;  /* 0x0000000f04047812 */ /* 0x002fc600078eb80b */
[----:B------:R2:W-:Y:S04]  /*0990*/  STS [UR36+0x34], R5 ;  /* 0x00003405ff007988 */ /* 0x0005e80008000824 */
[----:B------:R2:W-:Y:S02]  /*09a0*/  STS [UR36+0x1c], R4 ;  /* 0x00001c04ff007988 */ /* 0x0005e40008000824 */
.L_x_21:
[----:B------:R-:W-:Y:S05]  /*09b0*/  BSYNC B2 ;  /* 0x0000000000027941 */ /* 0x000fea0003800000 */
.L_x_20:
[----:B------:R-:W-:Y:S04]  /*09c0*/  BSSY B3, `(.L_x_22) ;  /* 0x000001a000037945 */ /* 0x000fe80003800000 */
[----:B------:R-:W-:Y:S04]  /*09d0*/  BSSY B2, `(.L_x_23) ;  /* 0x0000015000027945 */ /* 0x000fe80003800000 */
[----:B------:R-:W-:Y:S05]  /*09e0*/  @P2 BRA `(.L_x_24) ;  /* 0x0000000000202947 */ /* 0x000fea0003800000 */
[----:B-1234-:R-:W1:Y:S02]  /*09f0*/  LDS R4, [UR36+0x34] ;  /* 0x00003424ff047984 */ /* 0x01ee640008000800 */
[----:B-1----:R-:W-:-:S05]  /*0a00*/  LOP3.LUT R4, R4, 0x38, RZ, 0xb8, !PT ;  /* 0x0000003804047812 */ /* 0x002fca00078eb8ff */
[----:B------:R1:W-:Y:S01]  /*0a10*/  STS [UR36+0x34], R4 ;  /* 0x00003404ff007988 */ /* 0x0003e20008000824 */
[----:B------:R-:W-:Y:S05]  /*0a20*/  @P2 BRA `(.L_x_25) ;  /* 0x0000000000202947 */ /* 0x000fea0003800000 */
[----:B-1----:R-:W1:Y:S01]  /*0a30*/  LDS R4, [UR36+0x8] ;  /* 0x00000824ff047984 */ /* 0x002e620008000800 */
[----:B------:R-:W-:-:S05]  /*0a40*/  IMAD.MOV.U32 R5, RZ, RZ, 0x780 ;  /* 0x00000780ff057424 */ /* 0x000fca00078e00ff */
[----:B-1----:R-:W-:-:S05]  /*0a50*/  LOP3.LUT R4, R4, 0x300, R5, 0xd8, !PT ;  /* 0x0000030004047812 */ /* 0x002fca00078ed805 */
[----:B------:R1:W-:Y:S02]  /*0a60*/  STS [UR36+0x8], R4 ;  /* 0x00000804ff007988 */ /* 0x0003e40008000824 */
.L_x_24:
[----:B------:R-:W-:Y:S05]  /*0a70*/  @P2 BRA `(.L_x_26) ;  /* 0x0000000000282947 */ /* 0x000fea0003800000 */
[----:B-1234-:R-:W1:Y:S02]  /*0a80*/  LDS R4, [UR36+0x8] ;  /* 0x00000824ff047984 */ /* 0x01ee640008000800 */
[----:B-1----:R-:W-:-:S05]  /*0a90*/  LOP3.LUT R4, R4, 0x1800, RZ, 0xb8, !PT ;  /* 0x0000180004047812 */ /* 0x002fca00078eb8ff */
[----:B------:R2:W-:Y:S02]  /*0aa0*/  STS [UR36+0x8], R4 ;  /* 0x00000804ff007988 */ /* 0x0005e40008000824 */
.L_x_25:
[----:B------:R-:W-:Y:S05]  /*0ab0*/  @P2 BREAK B2 ;  /* 0x0000000000022942 */ /* 0x000fea0003800000 */
[----:B------:R-:W-:Y:S05]  /*0ac0*/  @P2 BRA `(.L_x_27) ;  /* 0x0000000000242947 */ /* 0x000fea0003800000 */
[----:B-12---:R-:W1:Y:S01]  /*0ad0*/  LDS R4, [UR36+0x8] ;  /* 0x00000824ff047984 */ /* 0x006e620008000800 */
[----:B------:R-:W-:-:S05]  /*0ae0*/  IMAD.MOV.U32 R5, RZ, RZ, 0x6000 ;  /* 0x00006000ff057424 */ /* 0x000fca00078e00ff */
[----:B-1----:R-:W-:-:S04]  /*0af0*/  LOP3.LUT R4, R4, 0x6000, R5, 0xd8, !PT ;  /* 0x0000600004047812 */ /* 0x002fc800078ed805 */
[----:B------:R-:W-:-:S05]  /*0b00*/  LOP3.LUT R4, R4, 0x400000, RZ, 0xb8, !PT ;  /* 0x0040000004047812 */ /* 0x000fca00078eb8ff */
[----:B------:R1:W-:Y:S02]  /*0b10*/  STS [UR36+0x8], R4 ;  /* 0x00000804ff007988 */ /* 0x0003e40008000824 */
.L_x_26:
[----:B------:R-:W-:Y:S05]  /*0b20*/  BSYNC B2 ;  /* 0x0000000000027941 */ /* 0x000fea0003800000 */
.L_x_23:
[----:B-1234-:R-:W1:Y:S02]  /*0b30*/  @!P2 LDS R4, [UR36+0x8] ;  /* 0x00000824ff04a984 */ /* 0x01ee640008000800 */
[----:B-1----:R-:W-:-:S05]  /*0b40*/  @!P2 LOP3.LUT R4, R4, 0x8000, RZ, 0xb8, !PT ;  /* 0x000080000404a812 */ /* 0x002fca00078eb8ff */
[----:B------:R3:W-:Y:S02]  /*0b50*/  @!P2 STS [UR36+0x8], R4 ;  /* 0x00000804ff00a988 */ /* 0x0007e40008000824 */
.L_x_27:
[----:B------:R-:W-:Y:S05]  /*0b60*/  BSYNC B3 ;  /* 0x0000000000037941 */ /* 0x000fea0003800000 */
.L_x_22:
[----:B------:R-:W-:Y:S05]  /*0b70*/  WARPSYNC.ALL ;  /* 0x0000000000007948 */ /* 0x000fea0003800000 */
[----:B------:R-:W-:-:S04]  /*0b80*/  UIADD3 UR7, UR8, 0x80, URZ ;  /* 0x0000008008077890 */ /* 0x000fc8000fffe03f */
[----:B------:R-:W-:-:S04]  /*0b90*/  UIADD3 UR6, UP0, UR7, UR38, URZ ;  /* 0x0000002607067290 */ /* 0x000fc8000ff1e03f */
[----:B------:R-:W-:Y:S01]  /*0ba0*/  ULEA.HI.X.SX32 UR7, UR7, UR39, 0x1, UP0 ;  /* 0x0000002707077291 */ /* 0x000fe200080f0e3f */
[----:B------:R-:W-:Y:S11]  /*0bb0*/  @P0 BRA `(.L_x_28) ;  /* 0x0000000000280947 */ /* 0x000ff60003800000 */
[----:B-123--:R-:W1:Y:S01]  /*0bc0*/  S2R R4, SR_LANEID ;  /* 0x0000000000047919 */ /* 0x00ee620000000000 */
[----:B------:R-:W-:Y:S05]  /*0bd0*/  WARPSYNC.ALL ;  /* 0x0000000000007948 */ /* 0x000fea0003800000 */
[----:B-1----:R-:W-:-:S05]  /*0be0*/  IMAD.SHL.U32 R8, R4, 0x4, RZ ;  /* 0x0000000404087824 */ /* 0x002fca00078e00ff */
[----:B------:R-:W1:Y:S01]  /*0bf0*/  LDS R7, [R8+UR36] ;  /* 0x0000002408077984 */ /* 0x000e620008000800 */
[----:B------:R-:W-:-:S05]  /*0c00*/  IADD3 R4, P1, R8, UR6, RZ ;  /* 0x0000000608047c10 */ /* 0x000fca000ff3e0ff */
[----:B------:R-:W-:-:S05]  /*0c10*/  IMAD.X R5, RZ, RZ, UR7, P1 ;  /* 0x00000007ff057e24 */ /* 0x000fca00088e06ff */
[----:B-1----:R4:W2:Y:S01]  /*0c20*/  ATOMG.E.EXCH.STRONG.GPU PT, RZ, [R4], R7 ;  /* 0x0000000704ff73a8 */ /* 0x0028a200041ee100 */
[----:B------:R-:W-:-:S04]  /*0c30*/  DEPBAR {5,4,3,2,1,0} ;  /* 0x0000003f0000791a */ /* 0x000fc80000000000 */
[----:B------:R4:W-:Y:S01]  /*0c40*/  UTMACCTL.IV [UR6] ;  /* 0x00000000060079b9 */ /* 0x0009e20008000000 */
[----:B------:R-:W-:Y:S01]  /*0c50*/  NOP ;  /* 0x0000000000007918 */ /* 0x000fe20000000000 */
.L_x_28:
[----:B------:R-:W-:Y:S05]  /*0c60*/  @P0 BRA `(.L_x_29) ;  /* 0x00000000000c0947 */ /* 0x000fea0003800000 */
[----:B------:R0:W-:Y:S01]  /*0c70*/  UTMACMDFLUSH ;  /* 0x00000000000079b7 */ /* 0x0001e20000000000 */
[----:B------:R-:W-:Y:S05]  /*0c80*/  @P0 BRA `(.L_x_29) ;  /* 0x0000000000040947 */ /* 0x000fea0003800000 */
[----:B------:R-:W-:-:S04]  /*0c90*/  DEPBAR.LE SB0, 0x0 ;  /* 0x000080000000791a */ /* 0x000fc80000000000 */
.L_x_29:
[----:B------:R-:W-:Y:S05]  /*0ca0*/  WARPSYNC.ALL ;  /* 0x0000000000007948 */ /* 0x000fea0003800000 */
[----:B--2---:R-:W-:Y:S06]  /*0cb0*/  BAR.SYNC.DEFER_BLOCKING 0x0 ;  /* 0x0000000000007b1d */ /* 0x004fec0000010000 */
[----:B------:R-:W-:Y:S02]  /*0cc0*/  BSSY B3, `(.L_x_30) ;  /* 0x000000b000037945 */ /* 0x000fe40003800000 */
[----:B------:R-:W-:Y:S06]  /*0cd0*/  BAR.SYNC.DEFER_BLOCKING 0x0 ;  /* 0x0000000000007b1d */ /* 0x000fec0000010000 */
[----:B------:R2:W-:Y:S01]  /*0ce0*/  @!P0 STS [R12], RZ ;  /* 0x000000ff0c008388 */ /* 0x0005e20000000800 */
[----:B------:R-:W-:Y:S01]  /*0cf0*/  NOP ;  /* 0x0000000000007918 */ /* 0x000fe20000000000 */
[----:B------:R-:W-:Y:S05]  /*0d00*/  @P2 BRA `(.L_x_31) ;  /* 0x0000000000182947 */ /* 0x000fea0003800000 */
[----:B-1-34-:R-:W1:Y:S01]  /*0d10*/  LDS R4, [UR36+0x8] ;  /* 0x00000824ff047984 */ /* 0x01ae620008000800 */
[----:B------:R-:W3:Y:S01]  /*0d20*/  LDC.64 R10, c[0x0][0x220] ;  /* 0x00008800ff0a7b82 */ /* 0x000ee20000000a00 */
[----:B------:R-:W-:Y:S02]  /*0d30*/  IMAD.MOV.U32 R5, RZ, RZ, 0x70 ;  /* 0x00000070ff057424 */ /* 0x000fe400078e00ff */
[----:B---3--:R3:W-:Y:S03]  /*0d40*/  STS.64 [UR36], R10 ;  /* 0x0000000aff007988 */ /* 0x0087e60008000a24 */
[----:B-1----:R-:W-:-:S05]  /*0d50*/  LOP3.LUT R4, R4, 0x10, R5, 0xd8, !PT ;  /* 0x0000001004047812 */ /* 0x002fca00078ed805 */
[----:B------:R3:W-:Y:S02]  /*0d60*/  STS [UR36+0x8], R4 ;  /* 0x00000804ff007988 */ /* 0x0007e40008000824 */
.L_x_31:
[----:B----4-:R-:W-:Y:S05]  /*0d70*/  BSYNC B3 ;  /* 0x0000000000037941 */ /* 0x010fea0003800000 */
.L_x_30:
[----:B------:R-:W-:Y:S04]  /*0d80*/  BSSY B4, `(.L_x_32) ;  /* 0x0000011000047945 */ /* 0x000fe80003800000 */
[----:B------:R-:W-:Y:S04]  /*0d90*/  BSSY B3, `(.L_x_33) ;  /* 0x000000e000037945 */ /* 0x000fe80003800000 */
[----:B------:R-:W-:Y:S05]  /*0da0*/  @P2 BRA `(.L_x_34) ;  /* 0x0000000000242947 */ /* 0x000fea0003800000 */
[----:B-1-3--:R-:W1:Y:S01]  /*0db0*/  LDS R4, [UR36+0x34] ;  /* 0x00003424ff047984 */ /* 0x00ae620008000800 */
[----:B------:R-:W-:-:S05]  /*0dc0*/  IMAD.MOV.U32 R5, RZ, RZ, 0x3f000000 ;  /* 0x3f000000ff057424 */ /* 0x000fca00078e00ff */
[----:B-1----:R-:W-:-:S05]  /*0dd0*/  LOP3.LUT R4, R4, 0xff000000, R5, 0xb8, !PT ;  /* 0xff00000004047812 */ /* 0x002fca00078eb805 */
[----:B------:R1:W-:Y:S01]  /*0de0*/  STS [UR36+0x34], R4 ;  /* 0x00003404ff007988 */ /* 0x0003e20008000824 */
[----:B------:R-:W-:Y:S05]  /*0df0*/  @P2 BRA `(.L_x_35) ;  /* 0x00000000001c2947 */ /* 0x000fea0003800000 */
[----:B-1----:R-:W1:Y:S01]  /*0e00*/  LDS R4, [UR36+0x38] ;  /* 0x00003824ff047984 */ /* 0x002e620008000800 */
[----:B------:R-:W-:-:S05]  /*0e10*/  IMAD.MOV.U32 R5, RZ, RZ, 0x7f ;  /* 0x0000007fff057424 */ /* 0x000fca00078e00ff */
[----:B-1----:R-:W-:-:S05]  /*0e20*/  LOP3.LUT R4, R4, 0xff, R5, 0xb8, !PT ;  /* 0x000000ff04047812 */ /* 0x002fca00078eb805 */
[----:B------:R4:W-:Y:S02]  /*0e30*/  STS [UR36+0x38], R4 ;  /* 0x00003804ff007988 */ /* 0x0009e40008000824 */
.L_x_34:
[----:B------:R-:W-:Y:S05]  /*0e40*/  @P2 BREAK B3 ;  /* 0x0000000000032942 */ /* 0x000fea0003800000 */
[----:B------:R-:W-:Y:S05]  /*0e50*/  @P2 BRA `(.L_x_36) ;  /* 0x00000000000c2947 */ /* 0x000fea0003800000 */
[----:B------:R1:W-:Y:S02]  /*0e60*/  STS [UR36+0x20], R6 ;  /* 0x00002006ff007988 */ /* 0x0003e40008000824 */
.L_x_35:
[----:B------:R-:W-:Y:S05]  /*0e70*/  BSYNC B3 ;  /* 0x0000000000037941 */ /* 0x000fea0003800000 */
.L_x_33:
[----:B------:R1:W-:Y:S02]  /*0e80*/  @!P2 STS [UR36+0x24], R3 ;  /* 0x00002403ff00a988 */ /* 0x0003e40008000824 */
.L_x_36:
[----:B------:R-:W-:Y:S05]  /*0e90*/  BSYNC B4 ;  /* 0x0000000000047941 */ /* 0x000fea0003800000 */
.L_x_32:
[----:B------:R-:W-:Y:S05]  /*0ea0*/  WARPSYNC.ALL ;  /* 0x0000000000007948 */ /* 0x000fea0003800000 */
[----:B------:R-:W-:Y:S04]  /*0eb0*/  BSSY B4, `(.L_x_37) ;  /* 0x000000e000047945 */ /* 0x000fe80003800000 */
[----:B------:R-:W-:Y:S05]  /*0ec0*/  @P2 BRA `(.L_x_38) ;  /* 0x0000000000302947 */ /* 0x000fea0003800000 */
[----:B-1-34-:R-:W1:Y:S01]  /*0ed0*/  LDS R4, [UR36+0x34] ;  /* 0x00003424ff047984 */ /* 0x01ae620008000800 */
[----:B------:R-:W3:Y:S03]  /*0ee0*/  LDC.64 R10, c[0x0][0x248] ;  /* 0x00009200ff0a7b82 */ /* 0x000ee60000000a00 */
[----:B------:R-:W4:Y:S01]  /*0ef0*/  LDS R3, [UR36+0x1c] ;  /* 0x00001c24ff037984 */ /* 0x000f220008000800 */
[C---:B---3--:R-:W-:Y:S01]  /*0f00*/  SHF.L.U64.HI R6, R10.reuse, 0x1, R11 ;  /* 0x000000010a067819 */ /* 0x048fe2000001020b */
[----:B------:R-:W-:-:S03]  /*0f10*/  IMAD.SHL.U32 R5, R10, 0x2, RZ ;  /* 0x000000020a057824 */ /* 0x000fc600078e00ff */
[--C-:B------:R-:W-:Y:S02]  /*0f20*/  SHF.R.U32.HI R8, RZ, 0x4, R6.reuse ;  /* 0x00000004ff087819 */ /* 0x100fe40000011606 */
[----:B------:R-:W-:-:S05]  /*0f30*/  SHF.R.U64 R5, R5, 0x4, R6 ;  /* 0x0000000405057819 */ /* 0x000fca0000001206 */
[----:B------:R3:W-:Y:S01]  /*0f40*/  STS [UR36+0xc], R5 ;  /* 0x00000c05ff007988 */ /* 0x0007e20008000824 */
[----:B-1----:R-:W-:Y:S02]  /*0f50*/  LOP3.LUT R4, R4, 0x7, RZ, 0xb8, !PT ;  /* 0x0000000704047812 */ /* 0x002fe400078eb8ff */
[----:B----4-:R-:W-:-:S03]  /*0f60*/  LOP3.LUT R3, R3, 0xf, R8, 0xb8, !PT ;  /* 0x0000000f03037812 */ /* 0x010fc600078eb808 */
[----:B------:R3:W-:Y:S04]  /*0f70*/  STS [UR36+0x34], R4 ;  /* 0x00003404ff007988 */ /* 0x0007e80008000824 */
[----:B------:R3:W-:Y:S02]  /*0f80*/  STS [UR36+0x1c], R3 ;  /* 0x00001c03ff007988 */ /* 0x0007e40008000824 */
.L_x_38:
[----:B------:R-:W-:Y:S05]  /*0f90*/  BSYNC B4 ;  /* 0x0000000000047941 */ /* 0x000fea0003800000 */
.L_x_37:
[----:B------:R-:W-:Y:S04]  /*0fa0*/  BSSY B4, `(.L_x_39) ;  /* 0x000001a000047945 */ /* 0x000fe80003800000 */
[----:B------:R-:W-:Y:S04]  /*0fb0*/  BSSY B5, `(.L_x_40) ;  /* 0x0000015000057945 */ /* 0x000fe80003800000 */
[----:B------:R-:W-:Y:S05]  /*0fc0*/  @P2 BRA `(.L_x_41) ;  /* 0x0000000000202947 */ /* 0x000fea0003800000 */
[----:B-1-3--:R-:W1:Y:S02]  /*0fd0*/  LDS R3, [UR36+0x34] ;  /* 0x00003424ff037984 */ /* 0x00ae640008000800 */
[----:B-1----:R-:W-:-:S05]  /*0fe0*/  LOP3.LUT R3, R3, 0x38, RZ, 0xb8, !PT ;  /* 0x0000003803037812 */ /* 0x002fca00078eb8ff */
[----:B------:R1:W-:Y:S01]  /*0ff0*/  STS [UR36+0x34], R3 ;  /* 0x00003403ff007988 */ /* 0x0003e20008000824 */
[----:B------:R-:W-:Y:S05]  /*1000*/  @P2 BRA `(.L_x_42) ;  /* 0x0000000000202947 */ /* 0x000fea0003800000 */
[----:B-1----:R-:W1:Y:S01]  /*1010*/  LDS R3, [UR36+0x8] ;  /* 0x00000824ff037984 */ /* 0x002e620008000800 */
[----:B----4-:R-:W-:-:S05]  /*1020*/  IMAD.MOV.U32 R4, RZ, RZ, 0x780 ;  /* 0x00000780ff047424 */ /* 0x010fca00078e00ff */
[----:B-1----:R-:W-:-:S05]  /*1030*/  LOP3.LUT R3, R3, 0x300, R4, 0xd8, !PT ;  /* 0x0000030003037812 */ /* 0x002fca00078ed804 */
[----:B------:R1:W-:Y:S02]  /*1040*/  STS [UR36+0x8], R3 ;  /* 0x00000803ff007988 */ /* 0x0003e40008000824 */
.L_x_41:
[----:B------:R-:W-:Y:S05]  /*1050*/  @P2 BRA `(.L_x_43) ;  /* 0x0000000000282947 */ /* 0x000fea0003800000 */
[----:B-1-3--:R-:W1:Y:S02]  /*1060*/  LDS R3, [UR36+0x8] ;  /* 0x00000824ff037984 */ /* 0x00ae640008000800 */
[----:B-1----:R-:W-:-:S05]  /*1070*/  LOP3.LUT R3, R3, 0x1800, RZ, 0xb8, !PT ;  /* 0x0000180003037812 */ /* 0x002fca00078eb8ff */
[----:B------:R3:W-:Y:S02]  /*1080*/  STS [UR36+0x8], R3 ;  /* 0x00000803ff007988 */ /* 0x0007e40008000824 */
.L_x_42:
[----:B------:R-:W-:Y:S05]  /*1090*/  @P2 BREAK B5 ;  /* 0x0000000000052942 */ /* 0x000fea0003800000 */
[----:B------:R-:W-:Y:S05]  /*10a0*/  @P2 BRA `(.L_x_44) ;  /* 0x0000000000242947 */ /* 0x000fea0003800000 */
[----:B-1-3--:R-:W1:Y:S01]  /*10b0*/  LDS R3, [UR36+0x8] ;  /* 0x00000824ff037984 */ /* 0x00ae620008000800 */
[----:B----4-:R-:W-:-:S05]  /*10c0*/  IMAD.MOV.U32 R4, RZ, RZ, 0x6000 ;  /* 0x00006000ff047424 */ /* 0x010fca00078e00ff */
[----:B-1----:R-:W-:-:S04]  /*10d0*/  LOP3.LUT R3, R3, 0x6000, R4, 0xd8, !PT ;  /* 0x0000600003037812 */ /* 0x002fc800078ed804 */
[----:B------:R-:W-:-:S05]  /*10e0*/  LOP3.LUT R3, R3, 0x400000, RZ, 0xb8, !PT ;  /* 0x0040000003037812 */ /* 0x000fca00078eb8ff */
[----:B------:R1:W-:Y:S02]  /*10f0*/  STS [UR36+0x8], R3 ;  /* 0x00000803ff007988 */ /* 0x0003e40008000824 */
.L_x_43:
[----:B------:R-:W-:Y:S05]  /*1100*/  BSYNC B5 ;  /* 0x0000000000057941 */ /* 0x000fea0003800000 */
.L_x_40:
[----:B-1-3--:R-:W1:Y:S02]  /*1110*/  @!P2 LDS R3, [UR36+0x8] ;  /* 0x00000824ff03a984 */ /* 0x00ae640008000800 */
[----:B-1----:R-:W-:-:S05]  /*1120*/  @!P2 LOP3.LUT R3, R3, 0x8000, RZ, 0xb8, !PT ;  /* 0x000080000303a812 */ /* 0x002fca00078eb8ff */
[----:B------:R1:W-:Y:S02]  /*1130*/  @!P2 STS [UR36+0x8], R3 ;  /* 0x00000803ff00a988 */ /* 0x0003e40008000824 */
.L_x_44:
[----:B------:R-:W-:Y:S05]  /*1140*/  BSYNC B4 ;  /* 0x0000000000047941 */ /* 0x000fea0003800000 */
.L_x_39:
[----:B------:R-:W-:Y:S05]  /*1150*/  WARPSYNC.ALL ;  /* 0x0000000000007948 */ /* 0x000fea0003800000 */
[----:B------:R-:W-:Y:S01]  /*1160*/  UIADD3 UR8, UR8, 0x100, URZ ;  /* 0x0000010008087890 */ /* 0x000fe2000fffe03f */
[----:B------:R-:W-:Y:S02]  /*1170*/  ISETP.GE.AND P1, PT, R9, 0x1, PT ;  /* 0x000000010900780c */ /* 0x000fe40003f26270 */
[----:B------:R-:W-:Y:S02]  /*1180*/  CS2R R56, SRZ ;  /* 0x0000000000387805 */ /* 0x000fe4000001ff00 */
[----:B------:R-:W-:Y:S01]  /*1190*/  CS2R R58, SRZ ;  /* 0x00000000003a7805 */ /* 0x000fe2000001ff00 */
[----:B------:R-:W-:Y:S01]  /*11a0*/  UIADD3 UR52, UP0, UR8, UR38, URZ ;  /* 0x0000002608347290 */ /* 0x000fe2000ff1e03f */
[----:B------:R-:W-:-:S02]  /*11b0*/  CS2R R60, SRZ ;  /* 0x00000000003c7805 */ /* 0x000fc4000001ff00 */
[----:B------:R-:W-:Y:S02]  /*11c0*/  CS2R R62, SRZ ;  /* 0x00000000003e7805 */ /* 0x000fe4000001ff00 */
[----:B------:R-:W-:Y:S01]  /*11d0*/  CS2R R64, SRZ ;  /* 0x0000000000407805 */ /* 0x000fe2000001ff00 */
[----:B------:R-:W-:Y:S01]  /*11e0*/  ULEA.HI.X.SX32 UR39, UR8, UR39, 0x1, UP0 ;  /* 0x0000002708277291 */ /* 0x000fe200080f0e3f */
[----:B------:R-:W-:Y:S02]  /*11f0*/  CS2R R66, SRZ ;  /* 0x0000000000427805 */ /* 0x000fe4000001ff00 */
[----:B------:R-:W-:Y:S02]  /*1200*/  CS2R R68, SRZ ;  /* 0x0000000000447805 */ /* 0x000fe4000001ff00 */
[----:B------:R-:W-:Y:S02]  /*1210*/  CS2R R70, SRZ ;  /* 0x0000000000467805 */ /* 0x000fe4000001ff00 */
[----:B------:R-:W-:-:S02]  /*1220*/  CS2R R72, SRZ ;  /* 0x0000000000487805 */ /* 0x000fc4000001ff00 */
[----:B------:R-:W-:Y:S02]  /*1230*/  CS2R R74, SRZ ;  /* 0x00000000004a7805 */ /* 0x000fe4000001ff00 */
[----:B------:R-:W-:Y:S02]  /*1240*/  CS2R R76, SRZ ;  /* 0x00000000004c7805 */ /* 0x000fe4000001ff00 */
[----:B------:R-:W-:Y:S02]  /*1250*/  CS2R R78, SRZ ;  /* 0x00000000004e7805 */ /* 0x000fe4000001ff00 */
[----:B------:R-:W-:Y:S02]  /*1260*/  CS2R R80, SRZ ;  /* 0x0000000000507805 */ /* 0x000fe4000001ff00 */
[----:B------:R-:W-:Y:S02]  /*1270*/  CS2R R82, SRZ ;  /* 0x0000000000527805 */ /* 0x000fe4000001ff00 */
[----:B------:R-:W-:-:S02]  /*1280*/  CS2R R84, SRZ ;  /* 0x0000000000547805 */ /* 0x000fc4000001ff00 */
[----:B------:R-:W-:Y:S02]  /*1290*/  CS2R R86, SRZ ;  /* 0x0000000000567805 */ /* 0x000fe4000001ff00 */
[----:B------:R-:W-:Y:S02]  /*12a0*/  CS2R R24, SRZ ;  /* 0x0000000000187805 */ /* 0x000fe4000001ff00 */
[----:B------:R-:W-:Y:S02]  /*12b0*/  CS2R R26, SRZ ;  /* 0x00000000001a7805 */ /* 0x000fe4000001ff00 */
[----:B------:R-:W-:Y:S01]  /*12c0*/  CS2R R28, SRZ ;  /* 0x00000000001c7805 */ /* 0x000fe2000001ff00 */
[----:B------:R-:W-:Y:S01]  /*12d0*/  IMAD.MOV.U32 R30, RZ, RZ, RZ ;  /* 0x000000ffff1e7224 */ /* 0x000fe200078e00ff */
[----:B------:R-:W-:Y:S06]  /*12e0*/  @P0 BRA `(.L_x_45) ;  /* 0x00000000002c0947 */ /* 0x000fec0003800000 */
[----:B-1-3--:R-:W1:Y:S01]  /*12f0*/  S2R R3, SR_LANEID ;  /* 0x0000000000037919 */ /* 0x00ae620000000000 */
[----:B------:R-:W-:Y:S05]  /*1300*/  WARPSYNC.ALL ;  /* 0x0000000000007948 */ /* 0x000fea0003800000 */
[----:B-1----:R-:W-:-:S05]  /*1310*/  IMAD.SHL.U32 R6, R3, 0x4, RZ ;  /* 0x0000000403067824 */ /* 0x002fca00078e00ff */
[----:B------:R-:W1:Y:S01]  /*1320*/  LDS R3, [R6+UR36] ;  /* 0x0000002406037984 */ /* 0x000e620008000800 */
[----:B----4-:R-:W-:Y:S01]  /*1330*/  IADD3 R4, P3, R6, UR52, RZ ;  /* 0x0000003406047c10 */ /* 0x010fe2000ff7e0ff */
[----:B------:R-:W-:-:S04]  /*1340*/  UMOV UR38, UR52 ;  /* 0x0000003400267c82 */ /* 0x000fc80008000000 */
[----:B------:R-:W-:-:S05]  /*1350*/  IMAD.X R5, RZ, RZ, UR39, P3 ;  /* 0x00000027ff057e24 */ /* 0x000fca00098e06ff */
[----:B-1----:R1:W3:Y:S01]  /*1360*/  ATOMG.E.EXCH.STRONG.GPU PT, RZ, [R4], R3 ;  /* 0x0000000304ff73a8 */ /* 0x0022e200041ee100 */
[----:B------:R-:W-:-:S04]  /*1370*/  DEPBAR {5,4,3,2,1,0} ;  /* 0x0000003f0000791a */ /* 0x000fc80000000000 */
[----:B------:R1:W-:Y:S01]  /*1380*/  UTMACCTL.IV [UR38] ;  /* 0x00000000260079b9 */ /* 0x0003e20008000000 */
[----:B------:R-:W-:Y:S01]  /*1390*/  NOP ;  /* 0x0000000000007918 */ /* 0x000fe20000000000 */
.L_x_45:
[----:B------:R-:W-:Y:S05]  /*13a0*/  @P0 BRA `(.L_x_46) ;  /* 0x00000000000c0947 */ /* 0x000fea0003800000 */
[----:B------:R0:W-:Y:S01]  /*13b0*/  UTMACMDFLUSH ;  /* 0x00000000000079b7 */ /* 0x0001e20000000000 */
[----:B------:R-:W-:Y:S05]  /*13c0*/  @P0 BRA `(.L_x_46) ;  /* 0x0000000000040947 */ /* 0x000fea0003800000 */
[----:B------:R-:W-:-:S04]  /*13d0*/  DEPBAR.LE SB0, 0x0 ;  /* 0x000080000000791a */ /* 0x000fc80000000000 */
.L_x_46:
[----:B------:R-:W-:Y:S05]  /*13e0*/  WARPSYNC.ALL ;  /* 0x0000000000007948 */ /* 0x000fea0003800000 */
[----:B---3--:R-:W-:Y:S01]  /*13f0*/  BAR.SYNC.DEFER_BLOCKING 0x0 ;  /* 0x0000000000007b1d */ /* 0x008fe20000010000 */
[----:B------:R-:W-:Y:S01]  /*1400*/  USHF.L.U32 UR15, UR53, 0x6, URZ ;  /* 0x00000006350f7899 */ /* 0x000fe2000800063f */
[----:B------:R-:W-:Y:S01]  /*1410*/  IMAD.MOV.U32 R31, RZ, RZ, RZ ;  /* 0x000000ffff1f7224 */ /* 0x000fe200078e00ff */
[----:B------:R-:W-:Y:S02]  /*1420*/  CS2R R32, SRZ ;  /* 0x0000000000207805 */ /* 0x000fe4000001ff00 */
[----:B------:R-:W-:-:S02]  /*1430*/  CS2R R34, SRZ ;  /* 0x0000000000227805 */ /* 0x000fc4000001ff00 */
[----:B------:R-:W-:Y:S01]  /*1440*/  CS2R R36, SRZ ;  /* 0x0000000000247805 */ /* 0x000fe2000001ff00 */
[----:B------:R-:W-:Y:S01]  /*1450*/  VOTEU.ALL UP0, P2 ;  /* 0x00000000003f7886 */ /* 0x000fe20001000000 */
[----:B------:R-:W-:Y:S01]  /*1460*/  UMOV UR8, 0x1 ;  /* 0x0000000100087882 */ /* 0x000fe20000000000 */
[----:B------:R-:W-:Y:S01]  /*1470*/  VOTEU.ALL UP1, P2 ;  /* 0x00000000003f7886 */ /* 0x000fe20001020000 */
[----:B------:R-:W-:Y:S02]  /*1480*/  CS2R R38, SRZ ;  /* 0x0000000000267805 */ /* 0x000fe4000001ff00 */
[----:B------:R-:W-:Y:S01]  /*1490*/  CS2R R40, SRZ ;  /* 0x0000000000287805 */ /* 0x000fe2000001ff00 */
[----:B------:R-:W-:-:S04]  /*14a0*/  @!UP0 UIADD3 UR10, -UR8, 0x100000, URZ ;  /* 0x00100000080a8890 */ /* 0x000fc8000fffe13f */
[----:B------:R-:W-:Y:S02]  /*14b0*/  @!UP0 USHF.L.U32 UR11, UR10, 0xb, URZ ;  /* 0x0000000b0a0b8899 */ /* 0x000fe4000800063f */
[----:B------:R-:W-:Y:S01]  /*14c0*/  @!UP0 USHF.L.U32 UR10, UR10, 0x1, URZ ;  /* 0x000000010a0a8899 */ /* 0x000fe2000800063f */
[----:B------:R-:W-:Y:S01]  /*14d0*/  CS2R R42, SRZ ;  /* 0x00000000002a7805 */ /* 0x000fe2000001ff00 */
[----:B------:R-:W-:-:S04]  /*14e0*/  @!UP0 UIADD3 UR8, -UR8, 0x100000, URZ ;  /* 0x0010000008088890 */ /* 0x000fc8000fffe13f */
[----:B------:R-:W-:Y:S02]  /*14f0*/  @!UP0 USHF.L.U32 UR9, UR8, 0xb, URZ ;  /* 0x0000000b08098899 */ /* 0x000fe4000800063f */
[----:B------:R-:W-:Y:S01]  /*1500*/  @!UP0 USHF.L.U32 UR8, UR8, 0x1, URZ ;  /* 0x0000000108088899 */ /* 0x000fe2000800063f */
[----:B------:R-:W-:Y:S01]  /*1510*/  CS2R R44, SRZ ;  /* 0x00000000002c7805 */ /* 0x000fe2000001ff00 */
[----:B------:R-:W-:Y:S01]  /*1520*/  VOTEU.ALL UP0, P2 ;  /* 0x00000000003f7886 */ /* 0x000fe20001000000 */
[----:B------:R-:W-:Y:S02]  /*1530*/  CS2R R46, SRZ ;  /* 0x00000000002e7805 */ /* 0x000fe4000001ff00 */
[----:B------:R-:W-:Y:S02]  /*1540*/  CS2R R48, SRZ ;  /* 0x0000000000307805 */ /* 0x000fe4000001ff00 */
[----:B------:R-:W-:Y:S02]  /*1550*/  CS2R R50, SRZ ;  /* 0x0000000000327805 */ /* 0x000fe4000001ff00 */
[----:B------:R-:W-:-:S02]  /*1560*/  CS2R R52, SRZ ;  /* 0x0000000000347805 */ /* 0x000fc4000001ff00 */
[----:B------:R-:W-:Y:S01]  /*1570*/  CS2R R54, SRZ ;  /* 0x0000000000367805 */ /* 0x000fe2000001ff00 */
[----:B------:R-:W3:Y:S02]  /*1580*/  FENCE.VIEW.ASYNC.S ;  /* 0x00000000000073c6 */ /* 0x000ee40000000000 */
[----:B---3--:R3:W4:Y:S02]  /*1590*/  @!UP0 SYNCS.EXCH.64 URZ, [UR36+0x18000], UR10 ;  /* 0x0180000a243f85b2 */ /* 0x0087240008000100 */
[----:B----4-:R-:W-:Y:S01]  /*15a0*/  BAR.SYNC.DEFER_BLOCKING 0x0 ;  /* 0x0000000000007b1d */ /* 0x010fe20000010000 */
[----:B---3--:R-:W-:-:S05]  /*15b0*/  USHF.L.U32 UR11, UR54, 0x7, URZ ;  /* 0x00000007360b7899 */ /* 0x008fca000800063f */
[----:B------:R3:W4:Y:S01]  /*15c0*/  @!UP1 SYNCS.EXCH.64 URZ, [UR36+0x18008], UR8 ;  /* 0x01800808243f95b2 */ /* 0x0007220008000100 */
[----:B------:R-:W-:Y:S06]  /*15d0*/  @!P1 BRA `(.L_x_47) ;  /* 0x0000000800189947 */ /* 0x000fec0003800000 */
[----:B-1----:R-:W-:Y:S02]  /*15e0*/  SHF.R.U32.HI R3, RZ, 0x5, R0 ;  /* 0x00000005ff037819 */ /* 0x002fe40000011600 */
[----:B------:R-:W-:Y:S02]  /*15f0*/  CS2R R56, SRZ ;  /* 0x0000000000387805 */ /* 0x000fe4000001ff00 */
[----:B------:R-:W-:Y:S02]  /*1600*/  CS2R R58, SRZ ;  /* 0x00000000003a7805 */ /* 0x000fe4000001ff00 */
[----:B------:R-:W-:Y:S02]  /*1610*/  CS2R R60, SRZ ;  /* 0x00000000003c7805 */ /* 0x000fe4000001ff00 */
[----:B------:R-:W-:Y:S02]  /*1620*/  R2UR UR56, R3 ;  /* 0x00000000033872ca */ /* 0x000fe400000e0000 */
        /* <DEDUP_REMOVED lines=29> */
[----:B------:R-:W-:Y:S01]  /*1800*/  UMOV UR38, URZ ;  /* 0x0000003f00267c82 */ /* 0x000fe20008000000 */
[----:B------:R-:W-:-:S05]  /*1810*/  UMOV UR37, URZ ;  /* 0x0000003f00257c82 */ /* 0x000fca0008000000 */
.L_x_49:
[----:B----4-:R-:W-:Y:S01]  /*1820*/  BAR.SYNC.DEFER_BLOCKING 0x0 ;  /* 0x0000000000007b1d */ /* 0x010fe20000010000 */
[----:B------:R-:W-:Y:S01]  /*1830*/  ULEA UR22, UR38, UR36, 0x3 ;  /* 0x0000002426167291 */ /* 0x000fe2000f8e183f */
[----:B------:R-:W-:Y:S01]  /*1840*/  @!P2 IMAD.MOV.U32 R3, RZ, RZ, 0xc000 ;  /* 0x0000c000ff03a424 */ /* 0x000fe200078e00ff */
[----:B------:R-:W-:Y:S01]  /*1850*/  ELECT P0, URZ, PT ;  /* 0x00000000003f782f */ /* 0x000fe20003800000 */
[----:B---3--:R-:W-:-:S03]  /*1860*/  ULEA UR8, UR38, UR36, 0xe ;  /* 0x0000002426087291 */ /* 0x008fc6000f8e703f */
[----:B------:R-:W-:Y:S01]  /*1870*/  ISETP.LT.U32.AND P0, PT, R2, 0x40, P0 ;  /* 0x000000400200780c */ /* 0x000fe20000701070 */
[----:B------:R-:W-:Y:S02]  /*1880*/  ULEA UR20, UR38, UR36, 0xf ;  /* 0x0000002426147291 */ /* 0x000fe4000f8e783f */
[----:B------:R-:W-:Y:S02]  /*1890*/  ULOP3.LUT UR12, UR56, 0x1, URZ, 0xc0, !UPT ;  /* 0x00000001380c7892 */ /* 0x000fe4000f8ec03f */
[----:B------:R-:W-:Y:S02]  /*18a0*/  UIADD3 UR21, UR8, 0x10000, URZ ;  /* 0x0001000008157890 */ /* 0x000fe4000fffe03f */
[----:B------:R-:W-:Y:S02]  /*18b0*/  ULEA UR8, UR12, UR20, 0xe ;  /* 0x000000140c087291 */ /* 0x000fe4000f8e703f */
[----:B------:R-:W-:Y:S01]  /*18c0*/  ULEA UR10, UR12, UR37, 0x6 ;  /* 0x000000250c0a7291 */ /* 0x000fe2000f8e303f */
[----:B------:R-:W-:-:S03]  /*18d0*/  ELECT P1, URZ, PT ;  /* 0x00000000003f782f */ /* 0x000fc60003820000 */
[----:B------:R-:W-:Y:S01]  /*18e0*/  VOTEU.ANY UP0, P0 ;  /* 0x00000000003f7886 */ /* 0x000fe20000000100 */
[----:B------:R-:W-:Y:S01]  /*18f0*/  VOTEU.ANY UP2, P0 ;  /* 0x00000000003f7886 */ /* 0x000fe20000040100 */
[----:B------:R-:W-:Y:S01]  /*1900*/  ISETP.LT.U32.AND P1, PT, R2, 0x40, P1 ;  /* 0x000000400200780c */ /* 0x000fe20000f21070 */
[----:B------:R-:W-:Y:S01]  /*1910*/  ULEA UR12, UR12, UR21, 0xd ;  /* 0x000000150c0c7291 */ /* 0x000fe2000f8e683f */
[----:B------:R1:W-:Y:S01]  /*1920*/  @!P2 SYNCS.ARRIVE.TRANS64 RZ, [UR22+0x18000], R3 ;  /* 0x01800003ffffa9a7 */ /* 0x0003e20008000016 */
[----:B------:R3:W-:Y:S06]  /*1930*/  MEMBAR.ALL.CTA ;  /* 0x0000000000007992 */ /* 0x0007ec0000008000 */
[----:B---3--:R-:W3:Y:S01]  /*1940*/  FENCE.VIEW.ASYNC.S ;  /* 0x00000000000073c6 */ /* 0x008ee20000000000 */
[----:B------:R-:W-:Y:S01]  /*1950*/  @UP0 UIADD3 UR9, UR22, 0x18000, URZ ;  /* 0x0001800016090890 */ /* 0x000fe2000fffe03f */
[----:B------:R-:W-:Y:S01]  /*1960*/  @UP0 UMOV UR16, UR4 ;  /* 0x0000000400100c82 */ /* 0x000fe20008000000 */
[----:B------:R-:W-:Y:S01]  /*1970*/  @UP0 UMOV UR17, UR5 ;  /* 0x0000000500110c82 */ /* 0x000fe20008000000 */
[----:B------:R-:W-:Y:S01]  /*1980*/  UMOV UR14, UR10 ;  /* 0x0000000a000e7c82 */ /* 0x000fe20008000000 */
[----:B-1----:R-:W-:Y:S01]  /*1990*/  IMAD.U32 R3, RZ, RZ, UR55 ;  /* 0x00000037ff037e24 */ /* 0x002fe2000f8e00ff */
[----:B---3--:R-:W-:Y:S01]  /*19a0*/  VOTEU.ANY UP1, P1 ;  /* 0x00000000003f7886 */ /* 0x008fe20000820100 */
[----:B------:R-:W-:-:S03]  /*19b0*/  VOTEU.ANY UP3, P1 ;  /* 0x00000000003f7886 */ /* 0x000fc60000860100 */
[----:B------:R-:W-:Y:S01]  /*19c0*/  SHF.L.U32 R3, R3, 0x1f, RZ ;  /* 0x0000001f03037819 */ /* 0x000fe200000006ff */
[----:B------:R-:W-:Y:S01]  /*19d0*/  @UP1 UIADD3 UR13, UR22, 0x18000, URZ ;  /* 0x00018000160d1890 */ /* 0x000fe2000fffe03f */
[----:B------:R-:W-:Y:S01]  /*19e0*/  @UP1 UMOV UR18, UR6 ;  /* 0x0000000600121c82 */ /* 0x000fe20008000000 */
[----:B------:R-:W-:Y:S01]  /*19f0*/  @UP1 UMOV UR19, UR7 ;  /* 0x0000000700131c82 */ /* 0x000fe20008000000 */
[----:B------:R-:W-:Y:S06]  /*1a00*/  BAR.SYNC.DEFER_BLOCKING 0x0 ;  /* 0x0000000000007b1d */ /* 0x000fec0000010000 */
[----:B------:R1:W-:Y:S02]  /*1a10*/  @UP2 UTMALDG.2D [UR8], [UR16] ;  /* 0x00000008100025b4 */ /* 0x0003e40008008000 */
[----:B------:R-:W-:Y:S06]  /*1a20*/  BAR.SYNC.DEFER_BLOCKING 0x0 ;  /* 0x0000000000007b1d */ /* 0x000fec0000010000 */
[----:B------:R1:W-:Y:S02]  /*1a30*/  @UP3 UTMALDG.2D [UR12], [UR18] ;  /* 0x0000000c120035b4 */ /* 0x0003e40008008000 */
[----:B------:R-:W-:Y:S06]  /*1a40*/  BAR.SYNC.DEFER_BLOCKING 0x0 ;  /* 0x0000000000007b1d */ /* 0x000fec0000010000 */
[----:B------:R-:W3:Y:S02]  /*1a50*/  SYNCS.PHASECHK.TRANS64.TRYWAIT P0, [UR22+0x18000], R3 ;  /* 0x01800003ff0075a7 */ /* 0x000ee40008000156 */
[----:B-1-3--:R-:W-:Y:S05]  /*1a60*/  @!P0 BRA `(.L_x_48) ;  /* 0x0000000800208947 */ /* 0x00afea0003800000 */
.L_x_50:
[----:B------:R-:W-:Y:S01]  /*1a70*/  USHF.R.U32.HI UR48, URZ, 0x4, UR20 ;  /* 0x000000043f307899 */ /* 0x000fe20008011614 */
[----:B------:R-:W-:Y:S02]  /*1a80*/  WARPGROUP.DEPBAR.LE gsb0, 0x0 ;  /* 0x00008000000079c5 */ /* 0x000fe40000010000 */
[----:B------:R-:W-:Y:S01]  /*1a90*/  USHF.R.U32.HI UR50, URZ, 0x4, UR21 ;  /* 0x000000043f327899 */ /* 0x000fe20008011615 */
[----:B------:R-:W-:Y:S01]  /*1aa0*/  WARPGROUP.ARRIVE ;  /* 0x00000000000079c5 */ /* 0x000fe20000000000 */
[----:B------:R-:W-:Y:S01]  /*1ab0*/  USGXT.U32 UR48, UR48, 0xe ;  /* 0x0000000e3030789a */ /* 0x000fe20008000000 */
[----:B------:R-:W1:Y:S01]  /*1ac0*/  LDC R3, c[0x0][0x230] ;  /* 0x00008c00ff037b82 */ /* 0x000e620000000800 */
[----:B------:R-:W-:Y:S01]  /*1ad0*/  USGXT.U32 UR50, UR50, 0xe ;  /* 0x0000000e3232789a */ /* 0x000fe20008000000 */
[----:B------:R-:W-:Y:S01]  /*1ae0*/  UMOV UR49, 0x40000040 ;  /* 0x4000004000317882 */ /* 0x000fe20000000000 */
[----:B------:R-:W-:Y:S01]  /*1af0*/  UMOV UR51, 0x40000040 ;  /* 0x4000004000337882 */ /* 0x000fe20000000000 */
[----:B------:R-:W-:-:S02]  /*1b00*/  UIADD3 UR40, UP0, UR48, 0x2, URZ ;  /* 0x0000000230287890 */ /* 0x000fc4000ff1e03f */
[----:B------:R-:W-:Y:S01]  /*1b10*/  UIADD3 UR42, UP1, UR50, 0x2, URZ ;  /* 0x00000002322a7890 */ /* 0x000fe2000ff3e03f */
[----:B------:R-:W-:-:S03]  /*1b20*/  UMOV UR8, URZ ;  /* 0x0000003f00087c82 */ /* 0x000fc60008000000 */
[----:B------:R-:W-:Y:S01]  /*1b30*/  HGMMA.64x64x16.F32 R56, gdesc[UR48], R56 ;  /* 0x00e00000303879f0 */ /* 0x000fe20008700838 */
[----:B------:R-:W-:Y:S01]  /*1b40*/  UMOV UR9, URZ ;  /* 0x0000003f00097c82 */ /* 0x000fe20008000000 */
[----:B------:R-:W-:Y:S02]  /*1b50*/  UIADD3.X UR41, UR8, 0x40000040, URZ, UP0, !UPT ;  /* 0x4000004008297890 */ /* 0x000fe400087fe43f */
[----:B------:R-:W-:Y:S02]  /*1b60*/  UIADD3.X UR43, UR9, 0x40000040, URZ, UP1, !UPT ;  /* 0x40000040092b7890 */ /* 0x000fe40008ffe43f */
[----:B------:R-:W-:Y:S02]  /*1b70*/  UIADD3.64 UR32, UR40, 0x2, URZ ;  /* 0x0000000228207897 */ /* 0x000fe4000fffe03f */
[----:B------:R-:W-:Y:S02]  /*1b80*/  UIADD3.64 UR34, UR42, 0x2, URZ ;  /* 0x000000022a227897 */ /* 0x000fe4000fffe03f */
[----:B------:R-:W-:-:S02]  /*1b90*/  UIADD3.64 UR28, UR40, 0x4, URZ ;  /* 0x00000004281c7897 */ /* 0x000fc4000fffe03f */
[----:B------:R-:W-:Y:S02]  /*1ba0*/  UIADD3.64 UR30, UR42, 0x4, URZ ;  /* 0x000000042a1e7897 */ /* 0x000fe4000fffe03f */
[----:B------:R-:W-:Y:S02]  /*1bb0*/  UIADD3.64 UR24, UR40, 0x3fe, URZ ;  /* 0x000003fe28187897 */ /* 0x000fe4000fffe03f */
[----:B------:R-:W-:Y:S02]  /*1bc0*/  UIADD3.64 UR26, UR42, 0x1fe, URZ ;  /* 0x000001fe2a1a7897 */ /* 0x000fe4000fffe03f */
[----:B------:R-:W-:Y:S02]  /*1bd0*/  UIADD3.64 UR20, UR40, 0x400, URZ ;  /* 0x0000040028147897 */ /* 0x000fe4000fffe03f */
[----:B------:R-:W-:Y:S02]  /*1be0*/  UIADD3.64 UR22, UR42, 0x200, URZ ;  /* 0x000002002a167897 */ /* 0x000fe4000fffe03f */
[----:B------:R-:W-:-:S02]  /*1bf0*/  UIADD3.64 UR16, UR40, 0x402, URZ ;  /* 0x0000040228107897 */ /* 0x000fc4000fffe03f */
[----:B------:R-:W-:Y:S02]  /*1c00*/  UIADD3.64 UR18, UR42, 0x202, URZ ;  /* 0x000002022a127897 */ /* 0x000fe4000fffe03f */
[----:B------:R-:W-:Y:S02]  /*1c10*/  UIADD3.64 UR44, UR40, 0x404, URZ ;  /* 0x00000404282c7897 */ /* 0x000fe4000fffe03f */
[----:B------:R-:W-:Y:S02]  /*1c20*/  UIADD3.64 UR46, UR42, 0x204, URZ ;  /* 0x000002042a2e7897 */ /* 0x000fe4000fffe03f */
[----:B------:R-:W-:Y:S02]  /*1c30*/  UIADD3.64 UR48, UR40, 0x1fe, URZ ;  /* 0x000001fe28307897 */ /* 0x000fe4000fffe03f */
[----:B------:R-:W-:Y:S02]  /*1c40*/  UIADD3 UR37, UR37, 0x80, URZ ;  /* 0x0000008025257890 */ /* 0x000fe4000fffe03f */
[----:B------:R-:W-:-:S04]  /*1c50*/  UIADD3 UR38, UR38, 0x1, URZ ;  /* 0x0000000126267890 */ /* 0x000fc8000fffe03f */
[----:B-1----:R-:W-:Y:S01]  /*1c60*/  ISETP.LE.AND P0, PT, R3, UR37, PT ;  /* 0x0000002503007c0c */ /* 0x002fe2000bf03270 */
[----:B------:R-:W-:-:S04]  /*1c70*/  UISETP.NE.U32.AND UP0, UPT, UR38, 0x2, UPT ;  /* 0x000000022600788c */ /* 0x000fc8000bf05070 */
[----:B------:R-:W-:Y:S02]  /*1c80*/  USEL UR8, URZ, 0x1, UP0 ;  /* 0x000000013f087887 */ /* 0x000fe40008000000 */
[----:B------:R-:W-:Y:S02]  /*1c90*/  USEL UR38, UR38, URZ, UP0 ;  /* 0x0000003f26267287 */ /* 0x000fe40008000000 */
[----:B------:R-:W-:Y:S01]  /*1ca0*/  ULOP3.LUT UR55, UR55, UR8, URZ, 0x3c, !UPT ;  /* 0x0000000837377292 */ /* 0x000fe2000f8e3c3f */
[----:B------:R-:W-:Y:S04]  /*1cb0*/  HGMMA.64x64x16.F32 R56, gdesc[UR40], R56 ;  /* 0x00e00000283879f0 */ /* 0x000fe80008700838 */
[----:B------:R-:W-:Y:S01]  /*1cc0*/  HGMMA.64x64x16.F32 R56, gdesc[UR32], R56 ;  /* 0x00e00000203879f0 */ /* 0x000fe20008700838 */
[----:B------:R-:W-:-:S03]  /*1cd0*/  UIADD3.64 UR32, UR40, 0x202, URZ ;  /* 0x0000020228207897 */ /* 0x000fc6000fffe03f */
        /* <DEDUP_REMOVED lines=11> */
[----:B------:R-:W-:Y:S01]  /*1d90*/  UIADD3.64 UR48, UR40, 0x200, URZ ;  /* 0x0000020028307897 */ /* 0x000fe2000fffe03f */
[----:B------:R-:W-:Y:S01]  /*1da0*/  UMOV UR50, UR42 ;  /* 0x0000002a00327c82 */ /* 0x000fe20008000000 */
[----:B------:R-:W-:-:S07]  /*1db0*/  UMOV UR51, UR43 ;  /* 0x0000002b00337c82 */ /* 0x000fce0008000000 */
[----:B------:R-:W-:Y:S04]  /*1dc0*/  HGMMA.64x64x16.F32 R24, gdesc[UR48], R24 ;  /* 0x00e00000301879f0 */ /* 0x000fe80008700818 */
[----:B------:R-:W-:Y:S04]  /*1dd0*/  HGMMA.64x64x16.F32 R24, gdesc[UR32], R24 ;  /* 0x00e00000201879f0 */ /* 0x000fe80008700818 */
[----:B------:R-:W-:Y:S04]  /*1de0*/  HGMMA.64x64x16.F32 R24, gdesc[UR28], R24 ;  /* 0x00e000001c1879f0 */ /* 0x000fe80008700818 */
[----:B------:R-:W-:Y:S04]  /*1df0*/  HGMMA.64x64x16.F32 R24, gdesc[UR24], R24 ;  /* 0x00e00000181879f0 */ /* 0x000fe80008700818 */
[----:B------:R-:W-:Y:S04]  /*1e00*/  HGMMA.64x64x16.F32 R24, gdesc[UR20], R24 ;  /* 0x00e00000141879f0 */ /* 0x000fe80008700818 */
[----:B------:R-:W-:Y:S04]  /*1e10*/  HGMMA.64x64x16.F32 R24, gdesc[UR16], R24 ;  /* 0x00e00000101879f0 */ /* 0x000fe80008700818 */
[----:B------:R-:W-:Y:S01]  /*1e20*/  HGMMA.64x64x16.F32 R24, gdesc[UR44], R24, gsb0 ;  /* 0x00e000002c1879f0 */ /* 0x000fe20008000818 */
[----:B------:R-:W-:Y:S05]  /*1e30*/  @!P0 BRA `(.L_x_49) ;  /* 0xfffffff800788947 */ /* 0x000fea000383ffff */
.L_x_47:
[----:B------:R-:W-:Y:S02]  /*1e40*/  WARPGROUP.DEPBAR.LE gsb0, 0x0 ;  /* 0x00008000000079c5 */ /* 0x000fe40000010000 */
[----:B----4-:R-:W-:Y:S01]  /*1e50*/  BAR.SYNC.DEFER_BLOCKING 0x0 ;  /* 0x0000000000007b1d */ /* 0x010fe20000010000 */
[C---:B-1----:R-:W-:Y:S01]  /*1e60*/  IMAD.SHL.U32 R3, R0.reuse, 0x80, RZ ;  /* 0x0000008000037824 */ /* 0x042fe200078e00ff */
[----:B------:R-:W-:Y:S01]  /*1e70*/  ELECT P0, URZ, PT ;  /* 0x00000000003f782f */ /* 0x000fe20003800000 */
[----:B------:R-:W-:Y:S01]  /*1e80*/  IMAD.SHL.U32 R4, R0, 0x10, RZ ;  /* 0x0000001000047824 */ /* 0x000fe200078e00ff */
[----:B------:R-:W-:Y:S02]  /*1e90*/  F2FP.F16.F32.PACK_AB R56, R57, R56 ;  /* 0x000000383938723e */ /* 0x000fe400000000ff */
[----:B------:R-:W-:Y:S01]  /*1ea0*/  LOP3.LUT R3, R3, 0x780, RZ, 0xc0, !PT ;  /* 0x0000078003037812 */ /* 0x000fe200078ec0ff */
[----:B------:R-:W-:Y:S01]  /*1eb0*/  UMOV UR37, UR15 ;  /* 0x0000000f00257c82 */ /* 0x000fe20008000000 */
[----:B------:R-:W-:Y:S01]  /*1ec0*/  F2FP.F16.F32.PACK_AB R57, R59, R58 ;  /* 0x0000003a3b39723e */ /* 0x000fe200000000ff */
[----:B------:R-:W-:Y:S01]  /*1ed0*/  UMOV UR38, UR11 ;  /* 0x0000000b00267c82 */ /* 0x000fe20008000000 */
[----:B------:R-:W-:-:S02]  /*1ee0*/  LOP3.LUT R3, R3, 0x70, R4, 0xf8, !PT ;  /* 0x0000007003037812 */ /* 0x000fc400078ef804 */
[----:B------:R-:W-:Y:S02]  /*1ef0*/  F2FP.F16.F32.PACK_AB R24, R25, R24 ;  /* 0x000000181918723e */ /* 0x000fe400000000ff */
[----:B------:R-:W-:Y:S01]  /*1f00*/  LOP3.LUT R3, R3, 0x10, R0, 0x78, !PT ;  /* 0x0000001003037812 */ /* 0x000fe200078e7800 */
[----:B------:R-:W-:Y:S01]  /*1f10*/  IMAD.SHL.U32 R0, R0, 0x40, RZ ;  /* 0x0000004000007824 */ /* 0x000fe200078e00ff */
[----:B------:R-:W-:Y:S02]  /*1f20*/  ISETP.LT.U32.AND P0, PT, R2, 0x20, P0 ;  /* 0x000000200200780c */ /* 0x000fe40000701070 */
[----:B------:R-:W-:Y:S02]  /*1f30*/  F2FP.F16.F32.PACK_AB R58, R61, R60 ;  /* 0x0000003c3d3a723e */ /* 0x000fe400000000ff */
[----:B------:R-:W-:Y:S02]  /*1f40*/  LOP3.LUT R0, R3, 0x1800, R0, 0xf8, !PT ;  /* 0x0000180003007812 */ /* 0x000fe400078ef800 */
[----:B------:R-:W-:Y:S01]  /*1f50*/  F2FP.F16.F32.PACK_AB R59, R63, R62 ;  /* 0x0000003e3f3b723e */ /* 0x000fe200000000ff */
[----:B------:R-:W1:Y:S02]  /*1f60*/  @!P2 SYNCS.CCTL.IV [UR36+0x18000] ;  /* 0x01800000ff00a9b1 */ /* 0x000e640008000024 */
[----:B-1----:R-:W-:Y:S01]  /*1f70*/  BAR.SYNC.DEFER_BLOCKING 0x0 ;  /* 0x0000000000007b1d */ /* 0x002fe20000010000 */
[C---:B------:R-:W-:Y:S01]  /*1f80*/  LOP3.LUT R3, R0.reuse, 0x20, RZ, 0x3c, !PT ;  /* 0x0000002000037812 */ /* 0x040fe200078e3cff */
[C---:B------:R-:W-:Y:S01]  /*1f90*/  VIADD R2, R0.reuse, UR36 ;  /* 0x0000002400027c36 */ /* 0x040fe20008000000 */
[----:B------:R-:W-:-:S02]  /*1fa0*/  LOP3.LUT R4, R0, 0x40, RZ, 0x3c, !PT ;  /* 0x0000004000047812 */ /* 0x000fc400078e3cff */
[----:B------:R-:W-:Y:S01]  /*1fb0*/  F2FP.F16.F32.PACK_AB R64, R65, R64 ;  /* 0x000000404140723e */ /* 0x000fe200000000ff */
[----:B------:R-:W-:Y:S01]  /*1fc0*/  VIADD R3, R3, UR36 ;  /* 0x0000002403037c36 */ /* 0x000fe20008000000 */
[----:B------:R-:W-:Y:S01]  /*1fd0*/  F2FP.F16.F32.PACK_AB R25, R27, R26 ;  /* 0x0000001a1b19723e */ /* 0x000fe200000000ff */
[----:B------:R-:W-:Y:S01]  /*1fe0*/  VIADD R4, R4, UR36 ;  /* 0x0000002404047c36 */ /* 0x000fe20008000000 */
[----:B------:R-:W-:Y:S01]  /*1ff0*/  F2FP.F16.F32.PACK_AB R65, R67, R66 ;  /* 0x000000424341723e */ /* 0x000fe200000000ff */
[----:B------:R-:W-:Y:S01]  /*2000*/  VOTEU.ANY UP0, P0 ;  /* 0x00000000003f7886 */ /* 0x000fe20000000100 */
[----:B------:R-:W-:Y:S01]  /*2010*/  F2FP.F16.F32.PACK_AB R26, R29, R28 ;  /* 0x0000001c1d1a723e */ /* 0x000fe200000000ff */
[----:B------:R-:W-:Y:S01]  /*2020*/  VOTEU.ANY UP1, P0 ;  /* 0x00000000003f7886 */ /* 0x000fe20000020100 */
[----:B------:R-:W-:Y:S02]  /*2030*/  F2FP.F16.F32.PACK_AB R27, R31, R30 ;  /* 0x0000001e1f1b723e */ /* 0x000fe400000000ff */
[----:B------:R-:W-:Y:S01]  /*2040*/  F2FP.F16.F32.PACK_AB R32, R33, R32 ;  /* 0x000000202120723e */ /* 0x000fe200000000ff */
[----:B---3--:R-:W-:Y:S01]  /*2050*/  @UP0 UMOV UR8, UR52 ;  /* 0x0000003400080c82 */ /* 0x008fe20008000000 */
[----:B------:R-:W-:Y:S01]  /*2060*/  LOP3.LUT R0, R0, 0x60, RZ, 0x3c, !PT ;  /* 0x0000006000007812 */ /* 0x000fe200078e3cff */
[----:B------:R-:W-:Y:S01]  /*2070*/  @UP0 UMOV UR9, UR39 ;  /* 0x0000002700090c82 */ /* 0x000fe20008000000 */
[----:B------:R-:W-:-:S02]  /*2080*/  F2FP.F16.F32.PACK_AB R66, R69, R68 ;  /* 0x000000444542723e */ /* 0x000fc400000000ff */
[----:B------:R-:W-:Y:S01]  /*2090*/  F2FP.F16.F32.PACK_AB R67, R71, R70 ;  /* 0x000000464743723e */ /* 0x000fe200000000ff */
[----:B------:R-:W-:Y:S01]  /*20a0*/  VIADD R0, R0, UR36 ;  /* 0x0000002400007c36 */ /* 0x000fe20008000000 */
[----:B------:R-:W-:Y:S01]  /*20b0*/  F2FP.F16.F32.PACK_AB R72, R73, R72 ;  /* 0x000000484948723e */ /* 0x000fe200000000ff */
[----:B------:R-:W1:Y:S01]  /*20c0*/  @!P2 SYNCS.CCTL.IV [UR36+0x18008] ;  /* 0x01800800ff00a9b1 */ /* 0x000e620008000024 */
[----:B------:R-:W-:Y:S01]  /*20d0*/  F2FP.F16.F32.PACK_AB R33, R35, R34 ;  /* 0x000000222321723e */ /* 0x000fe200000000ff */
[----:B-1----:R-:W-:Y:S01]  /*20e0*/  STSM.16.M88.4 [R2], R56 ;  /* 0x0000003802007844 */ /* 0x002fe20000000200 */
[----:B------:R-:W-:Y:S02]  /*20f0*/  F2FP.F16.F32.PACK_AB R73, R75, R74 ;  /* 0x0000004a4b49723e */ /* 0x000fe400000000ff */
[----:B------:R-:W-:Y:S01]  /*2100*/  F2FP.F16.F32.PACK_AB R34, R37, R36 ;  /* 0x000000242522723e */ /* 0x000fe200000000ff */
[----:B------:R-:W-:Y:S01]  /*2110*/  STSM.16.M88.4 [R2+0x2000], R24 ;  /* 0x0020001802007844 */ /* 0x000fe20000000200 */
[----:B------:R-:W-:-:S02]  /*2120*/  F2FP.F16.F32.PACK_AB R35, R39, R38 ;  /* 0x000000262723723e */ /* 0x000fc400000000ff */
[----:B------:R-:W-:Y:S01]  /*2130*/  F2FP.F16.F32.PACK_AB R40, R41, R40 ;  /* 0x000000282928723e */ /* 0x000fe200000000ff */
[----:B------:R-:W-:Y:S01]  /*2140*/  STSM.16.M88.4 [R3], R64 ;  /* 0x0000004003007844 */ /* 0x000fe20000000200 */
[----:B------:R-:W-:Y:S02]  /*2150*/  F2FP.F16.F32.PACK_AB R74, R77, R76 ;  /* 0x0000004c4d4a723e */ /* 0x000fe400000000ff */
[----:B------:R-:W-:Y:S01]  /*2160*/  F2FP.F16.F32.PACK_AB R75, R79, R78 ;  /* 0x0000004e4f4b723e */ /* 0x000fe200000000ff */
[----:B------:R-:W-:Y:S01]  /*2170*/  STSM.16.M88.4 [R3+0x2000], R32 ;  /* 0x0020002003007844 */ /* 0x000fe20000000200 */
[----:B------:R-:W-:Y:S02]  /*2180*/  F2FP.F16.F32.PACK_AB R80, R81, R80 ;  /* 0x000000505150723e */ /* 0x000fe400000000ff */
[----:B------:R-:W-:Y:S01]  /*2190*/  F2FP.F16.F32.PACK_AB R41, R43, R42 ;  /* 0x0000002a2b29723e */ /* 0x000fe200000000ff */
[----:B------:R-:W-:Y:S01]  /*21a0*/  STSM.16.M88.4 [R4], R72 ;  /* 0x0000004804007844 */ /* 0x000fe20000000200 */
[----:B------:R-:W-:-:S02]  /*21b0*/  F2FP.F16.F32.PACK_AB R81, R83, R82 ;  /* 0x000000525351723e */ /* 0x000fc400000000ff */
[----:B------:R-:W-:Y:S02]  /*21c0*/  F2FP.F16.F32.PACK_AB R42, R45, R44 ;  /* 0x0000002c2d2a723e */ /* 0x000fe400000000ff */
[----:B------:R-:W-:Y:S02]  /*21d0*/  F2FP.F16.F32.PACK_AB R43, R47, R46 ;  /* 0x0000002e2f2b723e */ /* 0x000fe400000000ff */
[----:B------:R-:W-:Y:S02]  /*21e0*/  F2FP.F16.F32.PACK_AB R48, R49, R48 ;  /* 0x000000303130723e */ /* 0x000fe400000000ff */
[----:B------:R-:W-:Y:S01]  /*21f0*/  F2FP.F16.F32.PACK_AB R82, R85, R84 ;  /* 0x000000545552723e */ /* 0x000fe200000000ff */
[----:B------:R-:W-:Y:S01]  /*2200*/  STSM.16.M88.4 [R4+0x2000], R40 ;  /* 0x0020002804007844 */ /* 0x000fe20000000200 */
[----:B------:R-:W-:Y:S02]  /*2210*/  F2FP.F16.F32.PACK_AB R83, R87, R86 ;  /* 0x000000565753723e */ /* 0x000fe400000000ff */
[----:B------:R-:W-:-:S02]  /*2220*/  F2FP.F16.F32.PACK_AB R49, R51, R50 ;  /* 0x000000323331723e */ /* 0x000fc400000000ff */
[----:B------:R-:W-:Y:S01]  /*2230*/  F2FP.F16.F32.PACK_AB R50, R53, R52 ;  /* 0x000000343532723e */ /* 0x000fe200000000ff */
[----:B------:R-:W-:Y:S01]  /*2240*/  STSM.16.M88.4 [R0], R80 ;  /* 0x0000005000007844 */ /* 0x000fe20000000200 */
[----:B------:R-:W-:-:S05]  /*2250*/  F2FP.F16.F32.PACK_AB R51, R55, R54 ;  /* 0x000000363733723e */ /* 0x000fca00000000ff */
[----:B------:R-:W-:Y:S01]  /*2260*/  STSM.16.M88.4 [R0+0x2000], R48 ;  /* 0x0020003000007844 */ /* 0x000fe20000000200 */
[----:B------:R1:W-:Y:S06]  /*2270*/  MEMBAR.ALL.CTA ;  /* 0x0000000000007992 */ /* 0x0003ec0000008000 */
[----:B-1----:R-:W1:Y:S02]  /*2280*/  FENCE.VIEW.ASYNC.S ;  /* 0x00000000000073c6 */ /* 0x002e640000000000 */
[----:B-1----:R-:W-:Y:S06]  /*2290*/  BAR.SYNC.DEFER_BLOCKING 0x0 ;  /* 0x0000000000007b1d */ /* 0x002fec0000010000 */
[----:B------:R1:W-:Y:S01]  /*22a0*/  @UP1 UTMASTG.2D [UR36], [UR8] ;  /* 0x00000024080013b5 */ /* 0x0003e20008008000 */
[----:B------:R0:W-:Y:S01]  /*22b0*/  UTMACMDFLUSH ;  /* 0x00000000000079b7 */ /* 0x0001e20000000000 */
[----:B------:R-:W-:-:S04]  /*22c0*/  DEPBAR.LE SB0, 0x0 ;  /* 0x000080000000791a */ /* 0x000fc80000000000 */
[----:B------:R-:W-:Y:S06]  /*22d0*/  BAR.SYNC.DEFER_BLOCKING 0x0 ;  /* 0x0000000000007b1d */ /* 0x000fec0000010000 */
[----:B-1----:R-:W-:Y:S05]  /*22e0*/  EXIT ;  /* 0x000000000000794d */ /* 0x002fea0003800000 */
.L_x_48:
[----:B------:R-:W1:Y:S02]  /*22f0*/  SYNCS.PHASECHK.TRANS64.TRYWAIT P0, [UR22+0x18000], R3 ;  /* 0x01800003ff0075a7 */ /* 0x000e640008000156 */
[----:B-1----:R-:W-:Y:S05]  /*2300*/  @!P0 BRA `(.L_x_48) ;  /* 0xfffffffc00f88947 */ /* 0x002fea000383ffff */
[----:B------:R-:W-:Y:S05]  /*2310*/  BRA `(.L_x_50) ;  /* 0xfffffff400d47947 */ /* 0x000fea000383ffff */
.L_x_51:
[----:B------:R-:W-:-:S00]  /*2320*/  BRA `(.L_x_51) ;  /* 0xfffffffc00fc7947 */ /* 0x000fc0000383ffff */
[----:B------:R-:W-:-:S00]  /*2330*/  NOP ;  /* 0x0000000000007918 */ /* 0x000fc00000000000 */
        /* <DEDUP_REMOVED lines=12> */
.L_x_52:


//--------------------- .nv.shared.gluon_wgmma    --------------------------
	.section	.nv.shared.gluon_wgmma,"aw",@nobits
	.sectionflags	@""
	.align	16
	.zero		1024


//--------------------- .nv.shared.reserved.0     --------------------------
	.section	.nv.shared.reserved.0,"aw",@nobits
	.weak		__nv_reservedSMEM_offset_0_alias
	.size		__nv_reservedSMEM_offset_0_alias, 0, 0
	.other		__nv_reservedSMEM_offset_0_alias,@"STO_CUDA_RESERVED_SHARED STV_DEFAULT"
__nv_reservedSMEM_offset_0_alias:
	.zero		0


//--------------------- .nv.constant0.gluon_wgmma --------------------------
	.section	.nv.constant0.gluon_wgmma,"a",@progbits
	.sectionflags	@""
	.align	4
.nv.constant0.gluon_wgmma:
	.zero		608


//--------------------- SYMBOLS --------------------------

	.type		.nv.reservedSmem.offset0,@object
	.size		.nv.reservedSmem.offset0,0x4
